//
// Generated by NVIDIA NVVM Compiler
//
// Compiler Build ID: CL-36424714
// Cuda compilation tools, release 13.0, V13.0.88
// Based on NVVM 20.0.0
//

.version 9.0
.target sm_100
.address_size 64

	// .globl	_Z11field_setupPKfS0_Pf
.const .align 4 .f32 hx = 0f3A83126F;
.const .align 4 .f32 hy = 0f3A83126F;
.const .align 4 .f32 h = 0f3A83126F;
.const .align 4 .f32 dt = 0f34B2F487;
.const .align 4 .f32 omegac = 0f493FBF80;
.const .align 4 .f32 tao = 0f368637BD;
.const .align 4 .f32 tt = 0f3708DB56;
.global .align 4 .b8 __cudart_i2opi_f[24] = {65, 144, 67, 60, 153, 149, 98, 219, 192, 221, 52, 245, 209, 87, 39, 252, 41, 21, 68, 78, 110, 131, 249, 162};

.visible .entry _Z11field_setupPKfS0_Pf(
	.param .u64 .ptr .align 1 _Z11field_setupPKfS0_Pf_param_0,
	.param .u64 .ptr .align 1 _Z11field_setupPKfS0_Pf_param_1,
	.param .u64 .ptr .align 1 _Z11field_setupPKfS0_Pf_param_2
)
{
	.reg .pred 	%p<77>;
	.reg .b32 	%r<91>;
	.reg .b32 	%f<497>;
	.reg .b64 	%rd<13>;

	ld.param.u64 	%rd1, [_Z11field_setupPKfS0_Pf_param_0];
	ld.param.u64 	%rd2, [_Z11field_setupPKfS0_Pf_param_1];
	ld.param.u64 	%rd3, [_Z11field_setupPKfS0_Pf_param_2];
	mov.u32 	%r3, %tid.x;
	mov.u32 	%r4, %ctaid.x;
	mov.u32 	%r5, %ntid.x;
	mad.lo.s32 	%r1, %r4, %r5, %r3;
	mov.u32 	%r6, %tid.y;
	mov.u32 	%r7, %ctaid.y;
	mov.u32 	%r8, %ntid.y;
	mad.lo.s32 	%r9, %r7, %r8, %r6;
	setp.gt.s32 	%p1, %r1, 191;
	setp.gt.u32 	%p2, %r9, 191;
	or.pred  	%p3, %p1, %p2;
	@%p3 bra 	$L__BB0_42;
	cvta.to.global.u64 	%rd4, %rd1;
	mul.wide.s32 	%rd5, %r1, 4;
	add.s64 	%rd6, %rd4, %rd5;
	ld.global.f32 	%f1, [%rd6];
	abs.f32 	%f2, %f1;
	setp.lt.f32 	%p4, %f2, 0f00800000;
	mul.f32 	%f48, %f2, 0f4B800000;
	selp.f32 	%f49, %f48, %f2, %p4;
	selp.f32 	%f50, 0fC1C00000, 0f00000000, %p4;
	mov.b32 	%r10, %f49;
	add.s32 	%r11, %r10, -1060439283;
	and.b32  	%r12, %r11, -8388608;
	sub.s32 	%r13, %r10, %r12;
	mov.b32 	%f51, %r13;
	cvt.rn.f32.s32 	%f52, %r12;
	fma.rn.f32 	%f53, %f52, 0f34000000, %f50;
	add.f32 	%f54, %f51, 0fBF800000;
	add.f32 	%f55, %f51, 0f3F800000;
	rcp.approx.ftz.f32 	%f56, %f55;
	add.f32 	%f57, %f54, %f54;
	mul.f32 	%f58, %f57, %f56;
	mul.f32 	%f59, %f58, %f58;
	sub.f32 	%f60, %f54, %f58;
	add.f32 	%f61, %f60, %f60;
	neg.f32 	%f62, %f58;
	fma.rn.f32 	%f63, %f62, %f54, %f61;
	mul.rn.f32 	%f64, %f56, %f63;
	fma.rn.f32 	%f65, %f59, 0f3A2C32E4, 0f3B52E7DB;
	fma.rn.f32 	%f66, %f65, %f59, 0f3C93BB73;
	fma.rn.f32 	%f67, %f66, %f59, 0f3DF6384F;
	mul.rn.f32 	%f68, %f67, %f59;
	fma.rn.f32 	%f69, %f58, 0f3FB8AA3B, %f53;
	sub.f32 	%f70, %f53, %f69;
	fma.rn.f32 	%f71, %f58, 0f3FB8AA3B, %f70;
	fma.rn.f32 	%f72, %f64, 0f3FB8AA3B, %f71;
	fma.rn.f32 	%f73, %f58, 0f32A55E34, %f72;
	mul.f32 	%f74, %f68, 0f40400000;
	fma.rn.f32 	%f75, %f74, %f64, %f73;
	fma.rn.f32 	%f76, %f68, %f58, %f75;
	add.rn.f32 	%f77, %f69, %f76;
	neg.f32 	%f78, %f69;
	add.rn.f32 	%f79, %f77, %f78;
	neg.f32 	%f80, %f79;
	add.rn.f32 	%f81, %f76, %f80;
	mov.f32 	%f82, 0f40000000;
	mul.rn.f32 	%f83, %f77, %f82;
	neg.f32 	%f84, %f83;
	fma.rn.f32 	%f85, %f77, 0f40000000, %f84;
	fma.rn.f32 	%f86, %f81, 0f40000000, %f85;
	cvt.rni.f32.f32 	%f87, %f83;
	sub.f32 	%f88, %f83, %f87;
	add.f32 	%f89, %f88, %f86;
	fma.rn.f32 	%f90, %f89, 0f391FCB8E, 0f3AAF85ED;
	fma.rn.f32 	%f91, %f90, %f89, 0f3C1D9856;
	fma.rn.f32 	%f92, %f91, %f89, 0f3D6357BB;
	fma.rn.f32 	%f93, %f92, %f89, 0f3E75FDEC;
	fma.rn.f32 	%f94, %f93, %f89, 0f3F317218;
	fma.rn.f32 	%f95, %f94, %f89, 0f3F800000;
	cvt.rzi.s32.f32 	%r14, %f87;
	setp.gt.f32 	%p5, %f87, 0f00000000;
	selp.b32 	%r15, 0, -2097152000, %p5;
	add.s32 	%r16, %r15, 2130706432;
	mov.b32 	%f96, %r16;
	mul.f32 	%f97, %f95, %f96;
	shl.b32 	%r17, %r14, 23;
	sub.s32 	%r18, %r17, %r15;
	mov.b32 	%f98, %r18;
	mul.f32 	%f99, %f97, %f98;
	abs.f32 	%f100, %f83;
	setp.gt.f32 	%p6, %f100, 0f43180000;
	setp.lt.f32 	%p7, %f83, 0f00000000;
	selp.f32 	%f101, 0f00000000, 0f7F800000, %p7;
	selp.f32 	%f3, %f101, %f99, %p6;
	setp.eq.f32 	%p8, %f1, 0f3F800000;
	mov.f32 	%f489, 0f3F800000;
	@%p8 bra 	$L__BB0_6;
	setp.num.f32 	%p9, %f2, %f2;
	@%p9 bra 	$L__BB0_4;
	mov.f32 	%f103, 0f40000000;
	add.rn.f32 	%f489, %f1, %f103;
	bra.uni 	$L__BB0_6;
$L__BB0_4:
	setp.neu.f32 	%p10, %f1, 0f00000000;
	setp.neu.f32 	%p11, %f2, 0f7F800000;
	and.pred  	%p12, %p10, %p11;
	mov.f32 	%f489, %f3;
	@%p12 bra 	$L__BB0_6;
	add.f32 	%f102, %f1, %f1;
	mov.b32 	%r19, %f102;
	and.b32  	%r20, %r19, 2147483647;
	mov.b32 	%f489, %r20;
$L__BB0_6:
	cvta.to.global.u64 	%rd7, %rd2;
	mul.wide.u32 	%rd8, %r9, 4;
	add.s64 	%rd9, %rd7, %rd8;
	ld.global.f32 	%f7, [%rd9];
	abs.f32 	%f8, %f7;
	setp.eq.f32 	%p13, %f7, 0f3F800000;
	mov.f32 	%f490, 0f3F800000;
	@%p13 bra 	$L__BB0_11;
	setp.num.f32 	%p14, %f8, %f8;
	@%p14 bra 	$L__BB0_9;
	mov.f32 	%f160, 0f40000000;
	add.rn.f32 	%f490, %f7, %f160;
	bra.uni 	$L__BB0_11;
$L__BB0_9:
	setp.lt.f32 	%p15, %f8, 0f00800000;
	mul.f32 	%f105, %f8, 0f4B800000;
	selp.f32 	%f106, %f105, %f8, %p15;
	mov.b32 	%r21, %f106;
	add.s32 	%r22, %r21, -1060439283;
	and.b32  	%r23, %r22, -8388608;
	sub.s32 	%r24, %r21, %r23;
	mov.b32 	%f107, %r24;
	cvt.rn.f32.s32 	%f108, %r23;
	selp.f32 	%f109, 0fC1C00000, 0f00000000, %p15;
	fma.rn.f32 	%f110, %f108, 0f34000000, %f109;
	add.f32 	%f111, %f107, 0fBF800000;
	add.f32 	%f112, %f107, 0f3F800000;
	rcp.approx.ftz.f32 	%f113, %f112;
	add.f32 	%f114, %f111, %f111;
	mul.f32 	%f115, %f114, %f113;
	mul.f32 	%f116, %f115, %f115;
	neg.f32 	%f117, %f115;
	sub.f32 	%f118, %f111, %f115;
	add.f32 	%f119, %f118, %f118;
	fma.rn.f32 	%f120, %f117, %f111, %f119;
	mul.rn.f32 	%f121, %f113, %f120;
	fma.rn.f32 	%f122, %f116, 0f3A2C32E4, 0f3B52E7DB;
	fma.rn.f32 	%f123, %f122, %f116, 0f3C93BB73;
	fma.rn.f32 	%f124, %f123, %f116, 0f3DF6384F;
	mul.rn.f32 	%f125, %f124, %f116;
	fma.rn.f32 	%f126, %f115, 0f3FB8AA3B, %f110;
	mul.f32 	%f127, %f125, 0f40400000;
	sub.f32 	%f128, %f110, %f126;
	fma.rn.f32 	%f129, %f115, 0f3FB8AA3B, %f128;
	fma.rn.f32 	%f130, %f121, 0f3FB8AA3B, %f129;
	fma.rn.f32 	%f131, %f115, 0f32A55E34, %f130;
	fma.rn.f32 	%f132, %f127, %f121, %f131;
	fma.rn.f32 	%f133, %f125, %f115, %f132;
	add.rn.f32 	%f134, %f126, %f133;
	mov.f32 	%f135, 0f40000000;
	mul.rn.f32 	%f136, %f134, %f135;
	cvt.rni.f32.f32 	%f137, %f136;
	sub.f32 	%f138, %f136, %f137;
	neg.f32 	%f139, %f136;
	fma.rn.f32 	%f140, %f134, 0f40000000, %f139;
	neg.f32 	%f141, %f126;
	add.rn.f32 	%f142, %f134, %f141;
	neg.f32 	%f143, %f142;
	add.rn.f32 	%f144, %f133, %f143;
	fma.rn.f32 	%f145, %f144, 0f40000000, %f140;
	add.f32 	%f146, %f138, %f145;
	setp.gt.f32 	%p16, %f137, 0f00000000;
	selp.b32 	%r25, 0, -2097152000, %p16;
	setp.neu.f32 	%p17, %f7, 0f00000000;
	setp.neu.f32 	%p18, %f8, 0f7F800000;
	setp.lt.f32 	%p19, %f136, 0f00000000;
	selp.f32 	%f147, 0f00000000, 0f7F800000, %p19;
	abs.f32 	%f148, %f136;
	setp.gt.f32 	%p20, %f148, 0f43180000;
	cvt.rzi.s32.f32 	%r26, %f137;
	shl.b32 	%r27, %r26, 23;
	sub.s32 	%r28, %r27, %r25;
	mov.b32 	%f149, %r28;
	add.s32 	%r29, %r25, 2130706432;
	mov.b32 	%f150, %r29;
	fma.rn.f32 	%f151, %f146, 0f391FCB8E, 0f3AAF85ED;
	fma.rn.f32 	%f152, %f151, %f146, 0f3C1D9856;
	fma.rn.f32 	%f153, %f152, %f146, 0f3D6357BB;
	fma.rn.f32 	%f154, %f153, %f146, 0f3E75FDEC;
	fma.rn.f32 	%f155, %f154, %f146, 0f3F317218;
	fma.rn.f32 	%f156, %f155, %f146, 0f3F800000;
	mul.f32 	%f157, %f156, %f150;
	mul.f32 	%f158, %f157, %f149;
	selp.f32 	%f490, %f147, %f158, %p20;
	and.pred  	%p21, %p17, %p18;
	@%p21 bra 	$L__BB0_11;
	add.f32 	%f159, %f7, %f7;
	mov.b32 	%r30, %f159;
	and.b32  	%r31, %r30, 2147483647;
	mov.b32 	%f490, %r31;
$L__BB0_11:
	add.f32 	%f13, %f489, %f490;
	mov.f32 	%f162, 0fBF060A92;
	mul.rn.f32 	%f163, %f162, %f162;
	add.f32 	%f164, %f163, 0f00000000;
	fma.rn.f32 	%f165, %f163, 0f37CBAC00, 0fBAB607ED;
	fma.rn.f32 	%f166, %f165, %f163, 0f3D2AAABB;
	fma.rn.f32 	%f167, %f166, %f163, 0fBEFFFFFF;
	fma.rn.f32 	%f168, %f167, %f164, 0f3F800000;
	mul.f32 	%f14, %f168, 0f3C75C28F;
	sub.f32 	%f15, %f1, %f14;
	abs.f32 	%f16, %f15;
	setp.eq.f32 	%p22, %f15, 0f3F800000;
	mov.f32 	%f491, 0f3F800000;
	@%p22 bra 	$L__BB0_16;
	setp.num.f32 	%p23, %f16, %f16;
	@%p23 bra 	$L__BB0_14;
	mov.f32 	%f224, 0f40000000;
	add.rn.f32 	%f491, %f15, %f224;
	bra.uni 	$L__BB0_16;
$L__BB0_14:
	setp.lt.f32 	%p24, %f16, 0f00800000;
	mul.f32 	%f169, %f16, 0f4B800000;
	selp.f32 	%f170, %f169, %f16, %p24;
	mov.b32 	%r32, %f170;
	add.s32 	%r33, %r32, -1060439283;
	and.b32  	%r34, %r33, -8388608;
	sub.s32 	%r35, %r32, %r34;
	mov.b32 	%f171, %r35;
	cvt.rn.f32.s32 	%f172, %r34;
	selp.f32 	%f173, 0fC1C00000, 0f00000000, %p24;
	fma.rn.f32 	%f174, %f172, 0f34000000, %f173;
	add.f32 	%f175, %f171, 0fBF800000;
	add.f32 	%f176, %f171, 0f3F800000;
	rcp.approx.ftz.f32 	%f177, %f176;
	add.f32 	%f178, %f175, %f175;
	mul.f32 	%f179, %f178, %f177;
	mul.f32 	%f180, %f179, %f179;
	neg.f32 	%f181, %f179;
	sub.f32 	%f182, %f175, %f179;
	add.f32 	%f183, %f182, %f182;
	fma.rn.f32 	%f184, %f181, %f175, %f183;
	mul.rn.f32 	%f185, %f177, %f184;
	fma.rn.f32 	%f186, %f180, 0f3A2C32E4, 0f3B52E7DB;
	fma.rn.f32 	%f187, %f186, %f180, 0f3C93BB73;
	fma.rn.f32 	%f188, %f187, %f180, 0f3DF6384F;
	mul.rn.f32 	%f189, %f188, %f180;
	fma.rn.f32 	%f190, %f179, 0f3FB8AA3B, %f174;
	mul.f32 	%f191, %f189, 0f40400000;
	sub.f32 	%f192, %f174, %f190;
	fma.rn.f32 	%f193, %f179, 0f3FB8AA3B, %f192;
	fma.rn.f32 	%f194, %f185, 0f3FB8AA3B, %f193;
	fma.rn.f32 	%f195, %f179, 0f32A55E34, %f194;
	fma.rn.f32 	%f196, %f191, %f185, %f195;
	fma.rn.f32 	%f197, %f189, %f179, %f196;
	add.rn.f32 	%f198, %f190, %f197;
	mov.f32 	%f199, 0f40000000;
	mul.rn.f32 	%f200, %f198, %f199;
	cvt.rni.f32.f32 	%f201, %f200;
	sub.f32 	%f202, %f200, %f201;
	neg.f32 	%f203, %f200;
	fma.rn.f32 	%f204, %f198, 0f40000000, %f203;
	neg.f32 	%f205, %f190;
	add.rn.f32 	%f206, %f198, %f205;
	neg.f32 	%f207, %f206;
	add.rn.f32 	%f208, %f197, %f207;
	fma.rn.f32 	%f209, %f208, 0f40000000, %f204;
	add.f32 	%f210, %f202, %f209;
	setp.gt.f32 	%p25, %f201, 0f00000000;
	selp.b32 	%r36, 0, -2097152000, %p25;
	setp.neu.f32 	%p26, %f15, 0f00000000;
	setp.neu.f32 	%p27, %f16, 0f7F800000;
	setp.lt.f32 	%p28, %f200, 0f00000000;
	selp.f32 	%f211, 0f00000000, 0f7F800000, %p28;
	abs.f32 	%f212, %f200;
	setp.gt.f32 	%p29, %f212, 0f43180000;
	cvt.rzi.s32.f32 	%r37, %f201;
	shl.b32 	%r38, %r37, 23;
	sub.s32 	%r39, %r38, %r36;
	mov.b32 	%f213, %r39;
	add.s32 	%r40, %r36, 2130706432;
	mov.b32 	%f214, %r40;
	fma.rn.f32 	%f215, %f210, 0f391FCB8E, 0f3AAF85ED;
	fma.rn.f32 	%f216, %f215, %f210, 0f3C1D9856;
	fma.rn.f32 	%f217, %f216, %f210, 0f3D6357BB;
	fma.rn.f32 	%f218, %f217, %f210, 0f3E75FDEC;
	fma.rn.f32 	%f219, %f218, %f210, 0f3F317218;
	fma.rn.f32 	%f220, %f219, %f210, 0f3F800000;
	mul.f32 	%f221, %f220, %f214;
	mul.f32 	%f222, %f221, %f213;
	selp.f32 	%f491, %f211, %f222, %p29;
	and.pred  	%p30, %p26, %p27;
	@%p30 bra 	$L__BB0_16;
	add.f32 	%f223, %f15, %f15;
	mov.b32 	%r41, %f223;
	and.b32  	%r42, %r41, 2147483647;
	mov.b32 	%f491, %r42;
$L__BB0_16:
	mov.f32 	%f226, 0f3F060A92;
	mul.rn.f32 	%f227, %f226, %f226;
	fma.rn.f32 	%f228, %f227, 0f3F060A92, 0f00000000;
	fma.rn.f32 	%f229, %f227, 0fB94D4153, 0f3C0885E4;
	fma.rn.f32 	%f230, %f229, %f227, 0fBE2AAAA8;
	fma.rn.f32 	%f231, %f230, %f228, 0f3F060A92;
	fma.rn.f32 	%f21, %f231, 0fBC75C28F, %f7;
	abs.f32 	%f22, %f21;
	setp.lt.f32 	%p31, %f22, 0f00800000;
	mul.f32 	%f232, %f22, 0f4B800000;
	selp.f32 	%f233, %f232, %f22, %p31;
	selp.f32 	%f234, 0fC1C00000, 0f00000000, %p31;
	mov.b32 	%r43, %f233;
	add.s32 	%r44, %r43, -1060439283;
	and.b32  	%r45, %r44, -8388608;
	sub.s32 	%r46, %r43, %r45;
	mov.b32 	%f235, %r46;
	cvt.rn.f32.s32 	%f236, %r45;
	fma.rn.f32 	%f237, %f236, 0f34000000, %f234;
	add.f32 	%f238, %f235, 0fBF800000;
	add.f32 	%f239, %f235, 0f3F800000;
	rcp.approx.ftz.f32 	%f240, %f239;
	add.f32 	%f241, %f238, %f238;
	mul.f32 	%f242, %f241, %f240;
	mul.f32 	%f243, %f242, %f242;
	sub.f32 	%f244, %f238, %f242;
	add.f32 	%f245, %f244, %f244;
	neg.f32 	%f246, %f242;
	fma.rn.f32 	%f247, %f246, %f238, %f245;
	mul.rn.f32 	%f248, %f240, %f247;
	fma.rn.f32 	%f249, %f243, 0f3A2C32E4, 0f3B52E7DB;
	fma.rn.f32 	%f250, %f249, %f243, 0f3C93BB73;
	fma.rn.f32 	%f251, %f250, %f243, 0f3DF6384F;
	mul.rn.f32 	%f252, %f251, %f243;
	fma.rn.f32 	%f253, %f242, 0f3FB8AA3B, %f237;
	sub.f32 	%f254, %f237, %f253;
	fma.rn.f32 	%f255, %f242, 0f3FB8AA3B, %f254;
	fma.rn.f32 	%f256, %f248, 0f3FB8AA3B, %f255;
	fma.rn.f32 	%f257, %f242, 0f32A55E34, %f256;
	mul.f32 	%f258, %f252, 0f40400000;
	fma.rn.f32 	%f259, %f258, %f248, %f257;
	fma.rn.f32 	%f260, %f252, %f242, %f259;
	add.rn.f32 	%f261, %f253, %f260;
	neg.f32 	%f262, %f253;
	add.rn.f32 	%f263, %f261, %f262;
	neg.f32 	%f264, %f263;
	add.rn.f32 	%f265, %f260, %f264;
	mov.f32 	%f266, 0f40000000;
	mul.rn.f32 	%f267, %f261, %f266;
	neg.f32 	%f268, %f267;
	fma.rn.f32 	%f269, %f261, 0f40000000, %f268;
	fma.rn.f32 	%f270, %f265, 0f40000000, %f269;
	cvt.rni.f32.f32 	%f271, %f267;
	sub.f32 	%f272, %f267, %f271;
	add.f32 	%f273, %f272, %f270;
	fma.rn.f32 	%f274, %f273, 0f391FCB8E, 0f3AAF85ED;
	fma.rn.f32 	%f275, %f274, %f273, 0f3C1D9856;
	fma.rn.f32 	%f276, %f275, %f273, 0f3D6357BB;
	fma.rn.f32 	%f277, %f276, %f273, 0f3E75FDEC;
	fma.rn.f32 	%f278, %f277, %f273, 0f3F317218;
	fma.rn.f32 	%f279, %f278, %f273, 0f3F800000;
	cvt.rzi.s32.f32 	%r47, %f271;
	setp.gt.f32 	%p32, %f271, 0f00000000;
	selp.b32 	%r48, 0, -2097152000, %p32;
	add.s32 	%r49, %r48, 2130706432;
	mov.b32 	%f280, %r49;
	mul.f32 	%f281, %f279, %f280;
	shl.b32 	%r50, %r47, 23;
	sub.s32 	%r51, %r50, %r48;
	mov.b32 	%f282, %r51;
	mul.f32 	%f283, %f281, %f282;
	abs.f32 	%f284, %f267;
	setp.gt.f32 	%p33, %f284, 0f43180000;
	setp.lt.f32 	%p34, %f267, 0f00000000;
	selp.f32 	%f285, 0f00000000, 0f7F800000, %p34;
	selp.f32 	%f23, %f285, %f283, %p33;
	setp.eq.f32 	%p35, %f21, 0f3F800000;
	mov.f32 	%f492, 0f3F800000;
	@%p35 bra 	$L__BB0_21;
	setp.num.f32 	%p36, %f22, %f22;
	@%p36 bra 	$L__BB0_19;
	mov.f32 	%f287, 0f40000000;
	add.rn.f32 	%f492, %f21, %f287;
	bra.uni 	$L__BB0_21;
$L__BB0_19:
	setp.neu.f32 	%p37, %f21, 0f00000000;
	setp.neu.f32 	%p38, %f22, 0f7F800000;
	and.pred  	%p39, %p37, %p38;
	mov.f32 	%f492, %f23;
	@%p39 bra 	$L__BB0_21;
	add.f32 	%f286, %f21, %f21;
	mov.b32 	%r52, %f286;
	and.b32  	%r53, %r52, 2147483647;
	mov.b32 	%f492, %r53;
$L__BB0_21:
	add.f32 	%f27, %f491, %f492;
	add.f32 	%f28, %f14, %f1;
	abs.f32 	%f29, %f28;
	setp.eq.f32 	%p40, %f28, 0f3F800000;
	mov.f32 	%f493, 0f3F800000;
	@%p40 bra 	$L__BB0_26;
	setp.num.f32 	%p41, %f29, %f29;
	@%p41 bra 	$L__BB0_24;
	mov.f32 	%f344, 0f40000000;
	add.rn.f32 	%f493, %f28, %f344;
	bra.uni 	$L__BB0_26;
$L__BB0_24:
	setp.lt.f32 	%p42, %f29, 0f00800000;
	mul.f32 	%f289, %f29, 0f4B800000;
	selp.f32 	%f290, %f289, %f29, %p42;
	mov.b32 	%r54, %f290;
	add.s32 	%r55, %r54, -1060439283;
	and.b32  	%r56, %r55, -8388608;
	sub.s32 	%r57, %r54, %r56;
	mov.b32 	%f291, %r57;
	cvt.rn.f32.s32 	%f292, %r56;
	selp.f32 	%f293, 0fC1C00000, 0f00000000, %p42;
	fma.rn.f32 	%f294, %f292, 0f34000000, %f293;
	add.f32 	%f295, %f291, 0fBF800000;
	add.f32 	%f296, %f291, 0f3F800000;
	rcp.approx.ftz.f32 	%f297, %f296;
	add.f32 	%f298, %f295, %f295;
	mul.f32 	%f299, %f298, %f297;
	mul.f32 	%f300, %f299, %f299;
	neg.f32 	%f301, %f299;
	sub.f32 	%f302, %f295, %f299;
	add.f32 	%f303, %f302, %f302;
	fma.rn.f32 	%f304, %f301, %f295, %f303;
	mul.rn.f32 	%f305, %f297, %f304;
	fma.rn.f32 	%f306, %f300, 0f3A2C32E4, 0f3B52E7DB;
	fma.rn.f32 	%f307, %f306, %f300, 0f3C93BB73;
	fma.rn.f32 	%f308, %f307, %f300, 0f3DF6384F;
	mul.rn.f32 	%f309, %f308, %f300;
	fma.rn.f32 	%f310, %f299, 0f3FB8AA3B, %f294;
	mul.f32 	%f311, %f309, 0f40400000;
	sub.f32 	%f312, %f294, %f310;
	fma.rn.f32 	%f313, %f299, 0f3FB8AA3B, %f312;
	fma.rn.f32 	%f314, %f305, 0f3FB8AA3B, %f313;
	fma.rn.f32 	%f315, %f299, 0f32A55E34, %f314;
	fma.rn.f32 	%f316, %f311, %f305, %f315;
	fma.rn.f32 	%f317, %f309, %f299, %f316;
	add.rn.f32 	%f318, %f310, %f317;
	mov.f32 	%f319, 0f40000000;
	mul.rn.f32 	%f320, %f318, %f319;
	cvt.rni.f32.f32 	%f321, %f320;
	sub.f32 	%f322, %f320, %f321;
	neg.f32 	%f323, %f320;
	fma.rn.f32 	%f324, %f318, 0f40000000, %f323;
	neg.f32 	%f325, %f310;
	add.rn.f32 	%f326, %f318, %f325;
	neg.f32 	%f327, %f326;
	add.rn.f32 	%f328, %f317, %f327;
	fma.rn.f32 	%f329, %f328, 0f40000000, %f324;
	add.f32 	%f330, %f322, %f329;
	setp.gt.f32 	%p43, %f321, 0f00000000;
	selp.b32 	%r58, 0, -2097152000, %p43;
	setp.neu.f32 	%p44, %f28, 0f00000000;
	setp.neu.f32 	%p45, %f29, 0f7F800000;
	setp.lt.f32 	%p46, %f320, 0f00000000;
	selp.f32 	%f331, 0f00000000, 0f7F800000, %p46;
	abs.f32 	%f332, %f320;
	setp.gt.f32 	%p47, %f332, 0f43180000;
	cvt.rzi.s32.f32 	%r59, %f321;
	shl.b32 	%r60, %r59, 23;
	sub.s32 	%r61, %r60, %r58;
	mov.b32 	%f333, %r61;
	add.s32 	%r62, %r58, 2130706432;
	mov.b32 	%f334, %r62;
	fma.rn.f32 	%f335, %f330, 0f391FCB8E, 0f3AAF85ED;
	fma.rn.f32 	%f336, %f335, %f330, 0f3C1D9856;
	fma.rn.f32 	%f337, %f336, %f330, 0f3D6357BB;
	fma.rn.f32 	%f338, %f337, %f330, 0f3E75FDEC;
	fma.rn.f32 	%f339, %f338, %f330, 0f3F317218;
	fma.rn.f32 	%f340, %f339, %f330, 0f3F800000;
	mul.f32 	%f341, %f340, %f334;
	mul.f32 	%f342, %f341, %f333;
	selp.f32 	%f493, %f331, %f342, %p47;
	and.pred  	%p48, %p44, %p45;
	@%p48 bra 	$L__BB0_26;
	add.f32 	%f343, %f28, %f28;
	mov.b32 	%r63, %f343;
	and.b32  	%r64, %r63, 2147483647;
	mov.b32 	%f493, %r64;
$L__BB0_26:
	setp.eq.f32 	%p49, %f21, 0f3F800000;
	mov.f32 	%f494, 0f3F800000;
	@%p49 bra 	$L__BB0_31;
	setp.num.f32 	%p50, %f22, %f22;
	@%p50 bra 	$L__BB0_29;
	mov.f32 	%f347, 0f40000000;
	add.rn.f32 	%f494, %f21, %f347;
	bra.uni 	$L__BB0_31;
$L__BB0_29:
	setp.neu.f32 	%p51, %f21, 0f00000000;
	setp.neu.f32 	%p52, %f22, 0f7F800000;
	and.pred  	%p53, %p51, %p52;
	mov.f32 	%f494, %f23;
	@%p53 bra 	$L__BB0_31;
	add.f32 	%f346, %f21, %f21;
	mov.b32 	%r65, %f346;
	and.b32  	%r66, %r65, 2147483647;
	mov.b32 	%f494, %r66;
$L__BB0_31:
	setp.eq.f32 	%p54, %f1, 0f3F800000;
	add.f32 	%f37, %f493, %f494;
	mov.f32 	%f495, 0f3F800000;
	@%p54 bra 	$L__BB0_36;
	setp.num.f32 	%p55, %f2, %f2;
	@%p55 bra 	$L__BB0_34;
	mov.f32 	%f350, 0f40000000;
	add.rn.f32 	%f495, %f1, %f350;
	bra.uni 	$L__BB0_36;
$L__BB0_34:
	setp.neu.f32 	%p56, %f1, 0f00000000;
	setp.neu.f32 	%p57, %f2, 0f7F800000;
	and.pred  	%p58, %p56, %p57;
	mov.f32 	%f495, %f3;
	@%p58 bra 	$L__BB0_36;
	add.f32 	%f349, %f1, %f1;
	mov.b32 	%r67, %f349;
	and.b32  	%r68, %r67, 2147483647;
	mov.b32 	%f495, %r68;
$L__BB0_36:
	add.f32 	%f41, %f7, 0f3C75C28F;
	abs.f32 	%f42, %f41;
	setp.eq.f32 	%p59, %f41, 0f3F800000;
	mov.f32 	%f496, 0f3F800000;
	@%p59 bra 	$L__BB0_41;
	setp.num.f32 	%p60, %f42, %f42;
	@%p60 bra 	$L__BB0_39;
	mov.f32 	%f407, 0f40000000;
	add.rn.f32 	%f496, %f41, %f407;
	bra.uni 	$L__BB0_41;
$L__BB0_39:
	setp.lt.f32 	%p61, %f42, 0f00800000;
	mul.f32 	%f352, %f42, 0f4B800000;
	selp.f32 	%f353, %f352, %f42, %p61;
	mov.b32 	%r69, %f353;
	add.s32 	%r70, %r69, -1060439283;
	and.b32  	%r71, %r70, -8388608;
	sub.s32 	%r72, %r69, %r71;
	mov.b32 	%f354, %r72;
	cvt.rn.f32.s32 	%f355, %r71;
	selp.f32 	%f356, 0fC1C00000, 0f00000000, %p61;
	fma.rn.f32 	%f357, %f355, 0f34000000, %f356;
	add.f32 	%f358, %f354, 0fBF800000;
	add.f32 	%f359, %f354, 0f3F800000;
	rcp.approx.ftz.f32 	%f360, %f359;
	add.f32 	%f361, %f358, %f358;
	mul.f32 	%f362, %f361, %f360;
	mul.f32 	%f363, %f362, %f362;
	neg.f32 	%f364, %f362;
	sub.f32 	%f365, %f358, %f362;
	add.f32 	%f366, %f365, %f365;
	fma.rn.f32 	%f367, %f364, %f358, %f366;
	mul.rn.f32 	%f368, %f360, %f367;
	fma.rn.f32 	%f369, %f363, 0f3A2C32E4, 0f3B52E7DB;
	fma.rn.f32 	%f370, %f369, %f363, 0f3C93BB73;
	fma.rn.f32 	%f371, %f370, %f363, 0f3DF6384F;
	mul.rn.f32 	%f372, %f371, %f363;
	fma.rn.f32 	%f373, %f362, 0f3FB8AA3B, %f357;
	mul.f32 	%f374, %f372, 0f40400000;
	sub.f32 	%f375, %f357, %f373;
	fma.rn.f32 	%f376, %f362, 0f3FB8AA3B, %f375;
	fma.rn.f32 	%f377, %f368, 0f3FB8AA3B, %f376;
	fma.rn.f32 	%f378, %f362, 0f32A55E34, %f377;
	fma.rn.f32 	%f379, %f374, %f368, %f378;
	fma.rn.f32 	%f380, %f372, %f362, %f379;
	add.rn.f32 	%f381, %f373, %f380;
	mov.f32 	%f382, 0f40000000;
	mul.rn.f32 	%f383, %f381, %f382;
	cvt.rni.f32.f32 	%f384, %f383;
	sub.f32 	%f385, %f383, %f384;
	neg.f32 	%f386, %f383;
	fma.rn.f32 	%f387, %f381, 0f40000000, %f386;
	neg.f32 	%f388, %f373;
	add.rn.f32 	%f389, %f381, %f388;
	neg.f32 	%f390, %f389;
	add.rn.f32 	%f391, %f380, %f390;
	fma.rn.f32 	%f392, %f391, 0f40000000, %f387;
	add.f32 	%f393, %f385, %f392;
	setp.gt.f32 	%p62, %f384, 0f00000000;
	selp.b32 	%r73, 0, -2097152000, %p62;
	setp.neu.f32 	%p63, %f41, 0f00000000;
	setp.neu.f32 	%p64, %f42, 0f7F800000;
	setp.lt.f32 	%p65, %f383, 0f00000000;
	selp.f32 	%f394, 0f00000000, 0f7F800000, %p65;
	abs.f32 	%f395, %f383;
	setp.gt.f32 	%p66, %f395, 0f43180000;
	cvt.rzi.s32.f32 	%r74, %f384;
	shl.b32 	%r75, %r74, 23;
	sub.s32 	%r76, %r75, %r73;
	mov.b32 	%f396, %r76;
	add.s32 	%r77, %r73, 2130706432;
	mov.b32 	%f397, %r77;
	fma.rn.f32 	%f398, %f393, 0f391FCB8E, 0f3AAF85ED;
	fma.rn.f32 	%f399, %f398, %f393, 0f3C1D9856;
	fma.rn.f32 	%f400, %f399, %f393, 0f3D6357BB;
	fma.rn.f32 	%f401, %f400, %f393, 0f3E75FDEC;
	fma.rn.f32 	%f402, %f401, %f393, 0f3F317218;
	fma.rn.f32 	%f403, %f402, %f393, 0f3F800000;
	mul.f32 	%f404, %f403, %f397;
	mul.f32 	%f405, %f404, %f396;
	selp.f32 	%f496, %f394, %f405, %p66;
	and.pred  	%p67, %p63, %p64;
	@%p67 bra 	$L__BB0_41;
	add.f32 	%f406, %f41, %f41;
	mov.b32 	%r78, %f406;
	and.b32  	%r79, %r78, 2147483647;
	mov.b32 	%f496, %r79;
$L__BB0_41:
	mov.f32 	%f408, 0f32695D3C;
	mov.f32 	%f409, 0f3EE08FB8;
	mul.rn.f32 	%f410, %f409, %f408;
	mov.f32 	%f411, 0f3D7718A6;
	mov.f32 	%f412, 0f3DF878E7;
	mul.rn.f32 	%f413, %f412, %f411;
	mul.f32 	%f414, %f413, 0f40400000;
	fma.rn.f32 	%f415, %f410, 0f3FB8AA3B, 0fB4368F3E;
	fma.rn.f32 	%f416, 0f3E7B823D, 0f32A55E34, %f415;
	fma.rn.f32 	%f417, %f414, %f410, %f416;
	fma.rn.f32 	%f418, %f413, 0f3E7B823D, %f417;
	mov.f32 	%f419, 0fC0F4A932;
	add.rn.f32 	%f420, %f419, %f418;
	mov.f32 	%f421, 0f40000000;
	mul.rn.f32 	%f422, %f420, %f421;
	cvt.rni.f32.f32 	%f423, %f422;
	sub.f32 	%f424, %f422, %f423;
	neg.f32 	%f425, %f422;
	fma.rn.f32 	%f426, %f420, 0f40000000, %f425;
	mov.f32 	%f427, 0f40F4A932;
	add.rn.f32 	%f428, %f420, %f427;
	neg.f32 	%f429, %f428;
	add.rn.f32 	%f430, %f418, %f429;
	fma.rn.f32 	%f431, %f430, 0f40000000, %f426;
	add.f32 	%f432, %f424, %f431;
	setp.gt.f32 	%p68, %f423, 0f00000000;
	selp.b32 	%r80, 0, -2097152000, %p68;
	setp.lt.f32 	%p69, %f422, 0f00000000;
	selp.f32 	%f433, 0f00000000, 0f7F800000, %p69;
	abs.f32 	%f434, %f422;
	setp.gt.f32 	%p70, %f434, 0f43180000;
	cvt.rzi.s32.f32 	%r81, %f423;
	shl.b32 	%r82, %r81, 23;
	sub.s32 	%r83, %r82, %r80;
	mov.b32 	%f435, %r83;
	add.s32 	%r84, %r80, 2130706432;
	mov.b32 	%f436, %r84;
	fma.rn.f32 	%f437, %f432, 0f391FCB8E, 0f3AAF85ED;
	fma.rn.f32 	%f438, %f437, %f432, 0f3C1D9856;
	fma.rn.f32 	%f439, %f438, %f432, 0f3D6357BB;
	fma.rn.f32 	%f440, %f439, %f432, 0f3E75FDEC;
	fma.rn.f32 	%f441, %f440, %f432, 0f3F317218;
	fma.rn.f32 	%f442, %f441, %f432, 0f3F800000;
	mul.f32 	%f443, %f442, %f436;
	mul.f32 	%f444, %f443, %f435;
	selp.f32 	%f445, %f433, %f444, %p70;
	mov.f32 	%f447, 0fB0DEC5B6;
	mov.f32 	%f448, 0f3F029CBC;
	mul.rn.f32 	%f449, %f448, %f447;
	mov.f32 	%f450, 0f3ADA5CD2;
	mov.f32 	%f451, 0f3DF64811;
	mul.rn.f32 	%f452, %f451, %f450;
	mul.f32 	%f453, %f452, 0f40400000;
	fma.rn.f32 	%f454, %f449, 0f3FB8AA3B, 0f330A5B4F;
	fma.rn.f32 	%f455, 0fBD272F0B, 0f32A55E34, %f454;
	fma.rn.f32 	%f456, %f453, %f449, %f455;
	fma.rn.f32 	%f457, %f452, 0fBD272F0B, %f456;
	mov.f32 	%f458, 0fC0C1E264;
	add.rn.f32 	%f459, %f458, %f457;
	mul.rn.f32 	%f460, %f459, %f421;
	cvt.rni.f32.f32 	%f461, %f460;
	sub.f32 	%f462, %f460, %f461;
	neg.f32 	%f463, %f460;
	fma.rn.f32 	%f464, %f459, 0f40000000, %f463;
	mov.f32 	%f465, 0f40C1E264;
	add.rn.f32 	%f466, %f459, %f465;
	neg.f32 	%f467, %f466;
	add.rn.f32 	%f468, %f457, %f467;
	fma.rn.f32 	%f469, %f468, 0f40000000, %f464;
	add.f32 	%f470, %f462, %f469;
	setp.gt.f32 	%p71, %f461, 0f00000000;
	selp.b32 	%r85, 0, -2097152000, %p71;
	setp.le.f32 	%p72, %f27, %f445;
	add.f32 	%f471, %f495, %f496;
	min.f32 	%f472, %f471, %f37;
	setp.le.f32 	%p73, %f472, %f445;
	setp.lt.f32 	%p74, %f460, 0f00000000;
	selp.f32 	%f473, 0f00000000, 0f7F800000, %p74;
	abs.f32 	%f474, %f460;
	setp.gt.f32 	%p75, %f474, 0f43180000;
	cvt.rzi.s32.f32 	%r86, %f461;
	shl.b32 	%r87, %r86, 23;
	sub.s32 	%r88, %r87, %r85;
	mov.b32 	%f475, %r88;
	add.s32 	%r89, %r85, 2130706432;
	mov.b32 	%f476, %r89;
	fma.rn.f32 	%f477, %f470, 0f391FCB8E, 0f3AAF85ED;
	fma.rn.f32 	%f478, %f477, %f470, 0f3C1D9856;
	fma.rn.f32 	%f479, %f478, %f470, 0f3D6357BB;
	fma.rn.f32 	%f480, %f479, %f470, 0f3E75FDEC;
	fma.rn.f32 	%f481, %f480, %f470, 0f3F317218;
	fma.rn.f32 	%f482, %f481, %f470, 0f3F800000;
	mul.f32 	%f483, %f482, %f476;
	mul.f32 	%f484, %f483, %f475;
	selp.f32 	%f485, %f473, %f484, %p75;
	setp.le.f32 	%p76, %f13, %f485;
	selp.f32 	%f486, 0f3CF5C28F, 0f00000000, %p76;
	selp.f32 	%f487, 0f3D4CCCCD, %f486, %p72;
	selp.f32 	%f488, 0f3D4CCCCD, %f487, %p73;
	mad.lo.s32 	%r90, %r9, 192, %r1;
	cvta.to.global.u64 	%rd10, %rd3;
	mul.wide.s32 	%rd11, %r90, 4;
	add.s64 	%rd12, %rd10, %rd11;
	st.global.f32 	[%rd12], %f488;
$L__BB0_42:
	ret;

}
	// .globl	_Z11propagationiiiiPKfPfi
.visible .entry _Z11propagationiiiiPKfPfi(
	.param .u32 _Z11propagationiiiiPKfPfi_param_0,
	.param .u32 _Z11propagationiiiiPKfPfi_param_1,
	.param .u32 _Z11propagationiiiiPKfPfi_param_2,
	.param .u32 _Z11propagationiiiiPKfPfi_param_3,
	.param .u64 .ptr .align 1 _Z11propagationiiiiPKfPfi_param_4,
	.param .u64 .ptr .align 1 _Z11propagationiiiiPKfPfi_param_5,
	.param .u32 _Z11propagationiiiiPKfPfi_param_6
)
{
	.local .align 4 .b8 	__local_depot1[28];
	.reg .b64 	%SP;
	.reg .b64 	%SPL;
	.reg .pred 	%p<33>;
	.reg .b16 	%rs<3>;
	.reg .b32 	%r<90>;
	.reg .b32 	%f<101>;
	.reg .b64 	%rd<42>;
	.reg .b64 	%fd<3>;

	mov.u64 	%SPL, __local_depot1;
	ld.param.u32 	%r27, [_Z11propagationiiiiPKfPfi_param_0];
	ld.param.u32 	%r28, [_Z11propagationiiiiPKfPfi_param_1];
	ld.param.u32 	%r29, [_Z11propagationiiiiPKfPfi_param_2];
	ld.param.u32 	%r30, [_Z11propagationiiiiPKfPfi_param_3];
	ld.param.u64 	%rd11, [_Z11propagationiiiiPKfPfi_param_4];
	ld.param.u64 	%rd12, [_Z11propagationiiiiPKfPfi_param_5];
	ld.param.u32 	%r31, [_Z11propagationiiiiPKfPfi_param_6];
	cvta.to.global.u64 	%rd1, %rd12;
	add.u64 	%rd2, %SPL, 0;
	mov.u32 	%r32, %tid.x;
	mov.u32 	%r33, %ctaid.x;
	mov.u32 	%r34, %ntid.x;
	mad.lo.s32 	%r86, %r33, %r34, %r32;
	mov.u32 	%r35, %tid.y;
	mov.u32 	%r36, %ctaid.y;
	mov.u32 	%r37, %ntid.y;
	mad.lo.s32 	%r89, %r36, %r37, %r35;
	setp.gt.s32 	%p3, %r86, 191;
	setp.gt.u32 	%p4, %r89, 191;
	or.pred  	%p5, %p3, %p4;
	@%p5 bra 	$L__BB1_22;
	cvta.to.global.u64 	%rd14, %rd11;
	mad.lo.s32 	%r39, %r89, 192, %r86;
	cvt.s64.s32 	%rd3, %r39;
	mul.wide.s32 	%rd15, %r39, 4;
	add.s64 	%rd16, %rd14, %rd15;
	ld.global.f32 	%f16, [%rd16];
	add.f32 	%f17, %f16, 0f3F800000;
	sqrt.rn.f32 	%f18, %f17;
	mul.f32 	%f1, %f18, 0f44BB8000;
	ld.const.f32 	%f2, [dt];
	mul.f32 	%f19, %f1, %f2;
	ld.const.f32 	%f20, [hx];
	div.rn.f32 	%f3, %f19, %f20;
	mov.pred 	%p32, 0;
	setp.eq.s32 	%p7, %r86, 0;
	@%p7 bra 	$L__BB1_4;
	setp.eq.s32 	%p8, %r86, 191;
	@%p8 bra 	$L__BB1_4;
	setp.ne.s32 	%p32, %r89, 0;
$L__BB1_4:
	setp.eq.s32 	%p9, %r89, 191;
	not.pred 	%p10, %p32;
	or.pred  	%p11, %p10, %p9;
	@%p11 bra 	$L__BB1_15;
	cvt.u32.u64 	%r49, %rd3;
	mul.f32 	%f40, %f3, %f3;
	add.s32 	%r50, %r86, 1;
	mul.lo.s32 	%r51, %r31, 36864;
	cvt.s64.s32 	%rd23, %r51;
	add.s64 	%rd24, %rd3, %rd23;
	shl.b64 	%rd25, %rd24, 2;
	add.s64 	%rd26, %rd1, %rd25;
	ld.global.f32 	%f41, [%rd26+4];
	ld.global.f32 	%f42, [%rd26+-4];
	add.f32 	%f43, %f41, %f42;
	add.s32 	%r52, %r49, %r51;
	add.s32 	%r53, %r52, -192;
	mul.wide.s32 	%rd27, %r53, 4;
	add.s64 	%rd28, %rd1, %rd27;
	ld.global.f32 	%f44, [%rd28];
	add.f32 	%f45, %f43, %f44;
	add.s32 	%r54, %r89, 1;
	ld.global.f32 	%f46, [%rd28+1536];
	add.f32 	%f47, %f45, %f46;
	ld.global.f32 	%f48, [%rd28+768];
	mul.f32 	%f49, %f3, 0fC0800000;
	fma.rn.f32 	%f50, %f3, %f49, 0f40000000;
	mul.f32 	%f51, %f50, %f48;
	fma.rn.f32 	%f52, %f40, %f47, %f51;
	ld.global.f32 	%f53, [%rd28+-146688];
	sub.f32 	%f100, %f52, %f53;
	setp.lt.s32 	%p15, %r54, %r27;
	setp.ge.s32 	%p16, %r89, %r28;
	setp.lt.s32 	%p17, %r50, %r29;
	or.pred  	%p18, %p15, %p17;
	or.pred  	%p19, %p18, %p16;
	setp.ge.s32 	%p20, %r86, %r30;
	or.pred  	%p21, %p19, %p20;
	setp.gt.s32 	%p22, %r31, 23;
	or.pred  	%p23, %p21, %p22;
	@%p23 bra 	$L__BB1_21;
	cvt.rn.f32.s32 	%f54, %r31;
	mul.f32 	%f55, %f2, %f54;
	ld.const.f32 	%f56, [tt];
	sub.f32 	%f5, %f55, %f56;
	mul.f32 	%f57, %f1, %f1;
	mul.f32 	%f58, %f57, %f2;
	mul.f32 	%f6, %f2, %f58;
	ld.const.f32 	%f59, [omegac];
	mul.f32 	%f7, %f59, %f5;
	mul.f32 	%f60, %f7, 0f3F22F983;
	cvt.rni.s32.f32 	%r85, %f60;
	cvt.rn.f32.s32 	%f61, %r85;
	fma.rn.f32 	%f62, %f61, 0fBFC90FDA, %f7;
	fma.rn.f32 	%f63, %f61, 0fB3A22168, %f62;
	fma.rn.f32 	%f99, %f61, 0fA7C234C5, %f63;
	abs.f32 	%f9, %f7;
	setp.ltu.f32 	%p24, %f9, 0f47CE4780;
	@%p24 bra 	$L__BB1_14;
	setp.neu.f32 	%p25, %f9, 0f7F800000;
	@%p25 bra 	$L__BB1_9;
	mov.f32 	%f66, 0f00000000;
	mul.rn.f32 	%f99, %f7, %f66;
	mov.b32 	%r85, 0;
	bra.uni 	$L__BB1_14;
$L__BB1_9:
	mov.b32 	%r4, %f7;
	shl.b32 	%r56, %r4, 8;
	or.b32  	%r5, %r56, -2147483648;
	mov.b64 	%rd41, 0;
	mov.b32 	%r82, 0;
	mov.u64 	%rd39, __cudart_i2opi_f;
	mov.u64 	%rd40, %rd2;
$L__BB1_10:
	.pragma "nounroll";
	ld.global.nc.u32 	%r57, [%rd39];
	mad.wide.u32 	%rd31, %r57, %r5, %rd41;
	shr.u64 	%rd41, %rd31, 32;
	st.local.u32 	[%rd40], %rd31;
	add.s32 	%r82, %r82, 1;
	add.s64 	%rd40, %rd40, 4;
	add.s64 	%rd39, %rd39, 4;
	setp.ne.s32 	%p26, %r82, 6;
	@%p26 bra 	$L__BB1_10;
	shr.u32 	%r58, %r4, 23;
	st.local.u32 	[%rd2+24], %rd41;
	and.b32  	%r8, %r58, 31;
	and.b32  	%r59, %r58, 224;
	add.s32 	%r60, %r59, -128;
	shr.u32 	%r61, %r60, 5;
	mul.wide.u32 	%rd32, %r61, 4;
	sub.s64 	%rd10, %rd2, %rd32;
	ld.local.u32 	%r83, [%rd10+24];
	ld.local.u32 	%r84, [%rd10+20];
	setp.eq.s32 	%p27, %r8, 0;
	@%p27 bra 	$L__BB1_13;
	shf.l.wrap.b32 	%r83, %r84, %r83, %r8;
	ld.local.u32 	%r62, [%rd10+16];
	shf.l.wrap.b32 	%r84, %r62, %r84, %r8;
$L__BB1_13:
	shr.u32 	%r63, %r83, 30;
	shf.l.wrap.b32 	%r64, %r84, %r83, 2;
	shl.b32 	%r65, %r84, 2;
	shr.u32 	%r66, %r64, 31;
	add.s32 	%r67, %r66, %r63;
	neg.s32 	%r68, %r67;
	setp.lt.s32 	%p28, %r4, 0;
	selp.b32 	%r85, %r68, %r67, %p28;
	xor.b32  	%r69, %r64, %r4;
	shr.s32 	%r70, %r64, 31;
	xor.b32  	%r71, %r70, %r64;
	xor.b32  	%r72, %r70, %r65;
	cvt.u64.u32 	%rd33, %r71;
	shl.b64 	%rd34, %rd33, 32;
	cvt.u64.u32 	%rd35, %r72;
	or.b64  	%rd36, %rd34, %rd35;
	cvt.rn.f64.s64 	%fd1, %rd36;
	mul.f64 	%fd2, %fd1, 0d3BF921FB54442D19;
	cvt.rn.f32.f64 	%f64, %fd2;
	neg.f32 	%f65, %f64;
	setp.lt.s32 	%p29, %r69, 0;
	selp.f32 	%f99, %f65, %f64, %p29;
$L__BB1_14:
	add.s32 	%r74, %r85, 1;
	mul.rn.f32 	%f67, %f99, %f99;
	and.b32  	%r75, %r85, 1;
	setp.eq.b32 	%p30, %r75, 1;
	selp.f32 	%f68, %f99, 0f3F800000, %p30;
	fma.rn.f32 	%f69, %f67, %f68, 0f00000000;
	fma.rn.f32 	%f70, %f67, 0f37CBAC00, 0fBAB607ED;
	selp.f32 	%f71, 0fB94D4153, %f70, %p30;
	selp.f32 	%f72, 0f3C0885E4, 0f3D2AAABB, %p30;
	fma.rn.f32 	%f73, %f71, %f67, %f72;
	selp.f32 	%f74, 0fBE2AAAA8, 0fBEFFFFFF, %p30;
	fma.rn.f32 	%f75, %f73, %f67, %f74;
	fma.rn.f32 	%f76, %f75, %f69, %f68;
	and.b32  	%r76, %r74, 2;
	setp.eq.s32 	%p31, %r76, 0;
	mov.f32 	%f77, 0f00000000;
	sub.f32 	%f78, %f77, %f76;
	selp.f32 	%f79, %f76, %f78, %p31;
	mul.f32 	%f80, %f6, %f79;
	neg.f32 	%f81, %f5;
	mul.f32 	%f82, %f5, %f81;
	ld.const.f32 	%f83, [tao];
	add.f32 	%f84, %f83, %f83;
	mul.f32 	%f85, %f83, %f84;
	div.rn.f32 	%f86, %f82, %f85;
	fma.rn.f32 	%f87, %f86, 0f3BBB989D, 0f3F000000;
	cvt.sat.f32.f32 	%f88, %f87;
	mov.f32 	%f89, 0f4B400001;
	mov.f32 	%f90, 0f437C0000;
	fma.rm.f32 	%f91, %f88, %f90, %f89;
	add.f32 	%f92, %f91, 0fCB40007F;
	neg.f32 	%f93, %f92;
	fma.rn.f32 	%f94, %f86, 0f3FB8AA3B, %f93;
	fma.rn.f32 	%f95, %f86, 0f32A57060, %f94;
	mov.b32 	%r77, %f91;
	shl.b32 	%r78, %r77, 23;
	mov.b32 	%f96, %r78;
	ex2.approx.ftz.f32 	%f97, %f95;
	mul.f32 	%f98, %f97, %f96;
	fma.rn.f32 	%f100, %f80, %f98, %f100;
	bra.uni 	$L__BB1_21;
$L__BB1_15:
	cvt.u16.u32 	%rs1, %r89;
	and.b16  	%rs2, %rs1, 255;
	setp.eq.s16 	%p12, %rs2, 191;
	@%p12 bra 	$L__BB1_18;
	setp.ne.s16 	%p13, %rs1, 0;
	@%p13 bra 	$L__BB1_19;
	add.s32 	%r88, %r89, 1;
	add.s32 	%r89, %r89, 2;
	mov.u32 	%r87, %r86;
	bra.uni 	$L__BB1_20;
$L__BB1_18:
	add.s32 	%r88, %r89, -1;
	add.s32 	%r89, %r89, -2;
	mov.u32 	%r87, %r86;
	bra.uni 	$L__BB1_20;
$L__BB1_19:
	setp.eq.s32 	%p14, %r86, 0;
	add.s32 	%r40, %r86, -1;
	add.s32 	%r41, %r86, -2;
	selp.b32 	%r86, 1, %r40, %p14;
	selp.b32 	%r87, 2, %r41, %p14;
	mov.u32 	%r88, %r89;
$L__BB1_20:
	cvt.u32.u64 	%r42, %rd3;
	add.f32 	%f21, %f3, %f3;
	mov.f32 	%f22, 0f40000000;
	sub.f32 	%f23, %f22, %f21;
	mul.f32 	%f24, %f3, %f3;
	sub.f32 	%f25, %f23, %f24;
	mul.lo.s32 	%r43, %r31, 36864;
	add.s32 	%r44, %r42, %r43;
	mul.wide.s32 	%rd17, %r44, 4;
	add.s64 	%rd18, %rd1, %rd17;
	ld.global.f32 	%f26, [%rd18];
	add.f32 	%f27, %f3, 0f3F800000;
	mul.f32 	%f28, %f21, %f27;
	add.s32 	%r45, %r86, %r43;
	mad.lo.s32 	%r46, %r88, 192, %r45;
	mul.wide.s32 	%rd19, %r46, 4;
	add.s64 	%rd20, %rd1, %rd19;
	ld.global.f32 	%f29, [%rd20];
	mul.f32 	%f30, %f28, %f29;
	fma.rn.f32 	%f31, %f25, %f26, %f30;
	add.s32 	%r47, %r87, %r43;
	mad.lo.s32 	%r48, %r89, 192, %r47;
	mul.wide.s32 	%rd21, %r48, 4;
	add.s64 	%rd22, %rd1, %rd21;
	ld.global.f32 	%f32, [%rd22];
	mul.f32 	%f33, %f24, %f32;
	sub.f32 	%f34, %f31, %f33;
	add.f32 	%f35, %f21, 0fBF800000;
	ld.global.f32 	%f36, [%rd18+-147456];
	fma.rn.f32 	%f37, %f35, %f36, %f34;
	ld.global.f32 	%f38, [%rd20+-147456];
	mul.f32 	%f39, %f21, %f38;
	sub.f32 	%f100, %f37, %f39;
$L__BB1_21:
	cvt.u32.u64 	%r79, %rd3;
	mad.lo.s32 	%r80, %r31, 36864, %r79;
	add.s32 	%r81, %r80, 36864;
	mul.wide.s32 	%rd37, %r81, 4;
	add.s64 	%rd38, %rd1, %rd37;
	st.global.f32 	[%rd38], %f100;
$L__BB1_22:
	ret;

}
	// .globl	_Z22propagation_at_cornersPf
.visible .entry _Z22propagation_at_cornersPf(
	.param .u64 .ptr .align 1 _Z22propagation_at_cornersPf_param_0
)
{
	.reg .pred 	%p<2>;
	.reg .b32 	%r<6>;
	.reg .b32 	%f<17>;
	.reg .b64 	%rd<5>;

	ld.param.u64 	%rd1, [_Z22propagation_at_cornersPf_param_0];
	mov.u32 	%r2, %tid.x;
	mov.u32 	%r3, %ctaid.x;
	mov.u32 	%r4, %ntid.x;
	mad.lo.s32 	%r1, %r3, %r4, %r2;
	setp.gt.s32 	%p1, %r1, 400;
	@%p1 bra 	$L__BB2_2;
	cvta.to.global.u64 	%rd2, %rd1;
	mul.lo.s32 	%r5, %r1, 36864;
	mul.wide.s32 	%rd3, %r5, 4;
	add.s64 	%rd4, %rd2, %rd3;
	ld.global.f32 	%f1, [%rd4+768];
	ld.global.f32 	%f2, [%rd4+4];
	add.f32 	%f3, %f1, %f2;
	mul.f32 	%f4, %f3, 0f3F000000;
	st.global.f32 	[%rd4], %f4;
	ld.global.f32 	%f5, [%rd4+760];
	ld.global.f32 	%f6, [%rd4+1532];
	add.f32 	%f7, %f5, %f6;
	mul.f32 	%f8, %f7, 0f3F000000;
	st.global.f32 	[%rd4+764], %f8;
	ld.global.f32 	%f9, [%rd4+145920];
	ld.global.f32 	%f10, [%rd4+146692];
	add.f32 	%f11, %f9, %f10;
	mul.f32 	%f12, %f11, 0f3F000000;
	st.global.f32 	[%rd4+146688], %f12;
	ld.global.f32 	%f13, [%rd4+147448];
	ld.global.f32 	%f14, [%rd4+146684];
	add.f32 	%f15, %f13, %f14;
	mul.f32 	%f16, %f15, 0f3F000000;
	st.global.f32 	[%rd4+147452], %f16;
$L__BB2_2:
	ret;

}
	// .globl	_Z14initial_signalPKfPfS1_S1_S1_i
.visible .entry _Z14initial_signalPKfPfS1_S1_S1_i(
	.param .u64 .ptr .align 1 _Z14initial_signalPKfPfS1_S1_S1_i_param_0,
	.param .u64 .ptr .align 1 _Z14initial_signalPKfPfS1_S1_S1_i_param_1,
	.param .u64 .ptr .align 1 _Z14initial_signalPKfPfS1_S1_S1_i_param_2,
	.param .u64 .ptr .align 1 _Z14initial_signalPKfPfS1_S1_S1_i_param_3,
	.param .u64 .ptr .align 1 _Z14initial_signalPKfPfS1_S1_S1_i_param_4,
	.param .u32 _Z14initial_signalPKfPfS1_S1_S1_i_param_5
)
{
	.reg .b32 	%r<11>;
	.reg .b32 	%f<5>;
	.reg .b64 	%rd<23>;

	ld.param.u64 	%rd1, [_Z14initial_signalPKfPfS1_S1_S1_i_param_0];
	ld.param.u64 	%rd2, [_Z14initial_signalPKfPfS1_S1_S1_i_param_1];
	ld.param.u64 	%rd3, [_Z14initial_signalPKfPfS1_S1_S1_i_param_2];
	ld.param.u64 	%rd4, [_Z14initial_signalPKfPfS1_S1_S1_i_param_3];
	ld.param.u64 	%rd5, [_Z14initial_signalPKfPfS1_S1_S1_i_param_4];
	ld.param.u32 	%r1, [_Z14initial_signalPKfPfS1_S1_S1_i_param_5];
	cvta.to.global.u64 	%rd6, %rd5;
	cvta.to.global.u64 	%rd7, %rd3;
	cvta.to.global.u64 	%rd8, %rd4;
	cvta.to.global.u64 	%rd9, %rd2;
	cvta.to.global.u64 	%rd10, %rd1;
	mov.u32 	%r2, %tid.x;
	mov.u32 	%r3, %ctaid.x;
	mad.lo.s32 	%r4, %r3, 36864, 73728;
	or.b32  	%r5, %r2, %r4;
	mul.wide.u32 	%rd11, %r5, 4;
	add.s64 	%rd12, %rd10, %rd11;
	ld.global.f32 	%f1, [%rd12+138324];
	mad.lo.s32 	%r6, %r3, 192, %r2;
	mul.lo.s32 	%r7, %r1, 76992;
	cvt.s64.s32 	%rd13, %r7;
	add.s32 	%r8, %r6, 384;
	cvt.u64.u32 	%rd14, %r8;
	add.s64 	%rd15, %rd14, %rd13;
	shl.b64 	%rd16, %rd15, 2;
	add.s64 	%rd17, %rd9, %rd16;
	st.global.f32 	[%rd17+84], %f1;
	ld.global.f32 	%f2, [%rd12+15444];
	add.s64 	%rd18, %rd8, %rd16;
	st.global.f32 	[%rd18+84], %f2;
	mad.lo.s32 	%r9, %r2, 192, %r4;
	add.s32 	%r10, %r9, 4032;
	mul.wide.u32 	%rd19, %r10, 4;
	add.s64 	%rd20, %rd10, %rd19;
	ld.global.f32 	%f3, [%rd20+720];
	add.s64 	%rd21, %rd7, %rd16;
	st.global.f32 	[%rd21+84], %f3;
	ld.global.f32 	%f4, [%rd20+80];
	add.s64 	%rd22, %rd6, %rd16;
	st.global.f32 	[%rd22+84], %f4;
	ret;

}
	// .globl	_Z17difference_signalPKfS0_S0_S0_S0_PfS1_S1_S1_i
.visible .entry _Z17difference_signalPKfS0_S0_S0_S0_PfS1_S1_S1_i(
	.param .u64 .ptr .align 1 _Z17difference_signalPKfS0_S0_S0_S0_PfS1_S1_S1_i_param_0,
	.param .u64 .ptr .align 1 _Z17difference_signalPKfS0_S0_S0_S0_PfS1_S1_S1_i_param_1,
	.param .u64 .ptr .align 1 _Z17difference_signalPKfS0_S0_S0_S0_PfS1_S1_S1_i_param_2,
	.param .u64 .ptr .align 1 _Z17difference_signalPKfS0_S0_S0_S0_PfS1_S1_S1_i_param_3,
	.param .u64 .ptr .align 1 _Z17difference_signalPKfS0_S0_S0_S0_PfS1_S1_S1_i_param_4,
	.param .u64 .ptr .align 1 _Z17difference_signalPKfS0_S0_S0_S0_PfS1_S1_S1_i_param_5,
	.param .u64 .ptr .align 1 _Z17difference_signalPKfS0_S0_S0_S0_PfS1_S1_S1_i_param_6,
	.param .u64 .ptr .align 1 _Z17difference_signalPKfS0_S0_S0_S0_PfS1_S1_S1_i_param_7,
	.param .u64 .ptr .align 1 _Z17difference_signalPKfS0_S0_S0_S0_PfS1_S1_S1_i_param_8,
	.param .u32 _Z17difference_signalPKfS0_S0_S0_S0_PfS1_S1_S1_i_param_9
)
{
	.reg .b32 	%r<11>;
	.reg .b32 	%f<13>;
	.reg .b64 	%rd<36>;

	ld.param.u64 	%rd1, [_Z17difference_signalPKfS0_S0_S0_S0_PfS1_S1_S1_i_param_0];
	ld.param.u64 	%rd2, [_Z17difference_signalPKfS0_S0_S0_S0_PfS1_S1_S1_i_param_1];
	ld.param.u64 	%rd3, [_Z17difference_signalPKfS0_S0_S0_S0_PfS1_S1_S1_i_param_2];
	ld.param.u64 	%rd4, [_Z17difference_signalPKfS0_S0_S0_S0_PfS1_S1_S1_i_param_3];
	ld.param.u64 	%rd5, [_Z17difference_signalPKfS0_S0_S0_S0_PfS1_S1_S1_i_param_4];
	ld.param.u64 	%rd6, [_Z17difference_signalPKfS0_S0_S0_S0_PfS1_S1_S1_i_param_5];
	ld.param.u64 	%rd7, [_Z17difference_signalPKfS0_S0_S0_S0_PfS1_S1_S1_i_param_6];
	ld.param.u64 	%rd8, [_Z17difference_signalPKfS0_S0_S0_S0_PfS1_S1_S1_i_param_7];
	ld.param.u64 	%rd9, [_Z17difference_signalPKfS0_S0_S0_S0_PfS1_S1_S1_i_param_8];
	ld.param.u32 	%r1, [_Z17difference_signalPKfS0_S0_S0_S0_PfS1_S1_S1_i_param_9];
	cvta.to.global.u64 	%rd10, %rd9;
	cvta.to.global.u64 	%rd11, %rd5;
	cvta.to.global.u64 	%rd12, %rd7;
	cvta.to.global.u64 	%rd13, %rd3;
	cvta.to.global.u64 	%rd14, %rd8;
	cvta.to.global.u64 	%rd15, %rd4;
	cvta.to.global.u64 	%rd16, %rd6;
	cvta.to.global.u64 	%rd17, %rd1;
	cvta.to.global.u64 	%rd18, %rd2;
	mov.u32 	%r2, %tid.x;
	mov.u32 	%r3, %ctaid.x;
	mad.lo.s32 	%r4, %r3, 192, %r2;
	mul.lo.s32 	%r5, %r1, 76992;
	cvt.s64.s32 	%rd19, %r5;
	add.s32 	%r6, %r4, 384;
	cvt.u64.u32 	%rd20, %r6;
	add.s64 	%rd21, %rd20, %rd19;
	shl.b64 	%rd22, %rd21, 2;
	add.s64 	%rd23, %rd18, %rd22;
	ld.global.f32 	%f1, [%rd23+84];
	mad.lo.s32 	%r7, %r3, 36864, 73728;
	or.b32  	%r8, %r2, %r7;
	mul.wide.u32 	%rd24, %r8, 4;
	add.s64 	%rd25, %rd17, %rd24;
	ld.global.f32 	%f2, [%rd25+138324];
	sub.f32 	%f3, %f1, %f2;
	mul.wide.u32 	%rd26, %r6, 4;
	add.s64 	%rd27, %rd16, %rd26;
	st.global.f32 	[%rd27+84], %f3;
	add.s64 	%rd28, %rd15, %rd22;
	ld.global.f32 	%f4, [%rd28+84];
	ld.global.f32 	%f5, [%rd25+15444];
	sub.f32 	%f6, %f4, %f5;
	add.s64 	%rd29, %rd14, %rd26;
	st.global.f32 	[%rd29+84], %f6;
	add.s64 	%rd30, %rd13, %rd22;
	ld.global.f32 	%f7, [%rd30+84];
	mad.lo.s32 	%r9, %r2, 192, %r7;
	add.s32 	%r10, %r9, 4032;
	mul.wide.u32 	%rd31, %r10, 4;
	add.s64 	%rd32, %rd17, %rd31;
	ld.global.f32 	%f8, [%rd32+720];
	sub.f32 	%f9, %f7, %f8;
	add.s64 	%rd33, %rd12, %rd26;
	st.global.f32 	[%rd33+84], %f9;
	add.s64 	%rd34, %rd11, %rd22;
	ld.global.f32 	%f10, [%rd34+84];
	ld.global.f32 	%f11, [%rd32+80];
	sub.f32 	%f12, %f10, %f11;
	add.s64 	%rd35, %rd10, %rd26;
	st.global.f32 	[%rd35+84], %f12;
	ret;

}
	// .globl	_Z16backpropagation1PfPKfi
.visible .entry _Z16backpropagation1PfPKfi(
	.param .u64 .ptr .align 1 _Z16backpropagation1PfPKfi_param_0,
	.param .u64 .ptr .align 1 _Z16backpropagation1PfPKfi_param_1,
	.param .u32 _Z16backpropagation1PfPKfi_param_2
)
{
	.reg .pred 	%p<2>;
	.reg .b32 	%r<21>;
	.reg .b32 	%f<32>;
	.reg .b64 	%rd<18>;

	ld.param.u64 	%rd1, [_Z16backpropagation1PfPKfi_param_0];
	ld.param.u64 	%rd2, [_Z16backpropagation1PfPKfi_param_1];
	ld.param.u32 	%r4, [_Z16backpropagation1PfPKfi_param_2];
	mov.u32 	%r5, %tid.x;
	mov.u32 	%r6, %ctaid.x;
	mov.u32 	%r7, %ntid.x;
	mad.lo.s32 	%r1, %r6, %r7, %r5;
	mov.u32 	%r8, %tid.y;
	mov.u32 	%r9, %ctaid.y;
	mov.u32 	%r10, %ntid.y;
	mad.lo.s32 	%r11, %r9, %r10, %r8;
	add.s32 	%r2, %r1, -1;
	add.s32 	%r3, %r11, -1;
	max.u32 	%r13, %r2, %r3;
	setp.gt.u32 	%p1, %r13, 189;
	@%p1 bra 	$L__BB5_2;
	cvta.to.global.u64 	%rd3, %rd2;
	cvta.to.global.u64 	%rd4, %rd1;
	ld.const.f32 	%f1, [dt];
	mul.f32 	%f2, %f1, %f1;
	mul.f32 	%f3, %f2, 0f4A095440;
	mul.lo.s32 	%r14, %r3, 192;
	add.s32 	%r15, %r14, %r1;
	mul.wide.u32 	%rd5, %r15, 4;
	add.s64 	%rd6, %rd3, %rd5;
	ld.global.f32 	%f4, [%rd6];
	add.f32 	%f5, %f4, 0f3F800000;
	mad.lo.s32 	%r16, %r4, 36864, 36864;
	add.s32 	%r17, %r15, %r16;
	mul.wide.s32 	%rd7, %r17, 4;
	add.s64 	%rd8, %rd4, %rd7;
	ld.global.f32 	%f6, [%rd8];
	add.s32 	%r18, %r14, 192;
	add.s32 	%r19, %r18, %r1;
	cvt.u64.u32 	%rd9, %r19;
	mul.wide.u32 	%rd10, %r19, 4;
	add.s64 	%rd11, %rd3, %rd10;
	ld.global.f32 	%f7, [%rd11+768];
	add.f32 	%f8, %f7, 0f3F800000;
	cvt.s64.s32 	%rd12, %r16;
	add.s64 	%rd13, %rd9, %rd12;
	shl.b64 	%rd14, %rd13, 2;
	add.s64 	%rd15, %rd4, %rd14;
	ld.global.f32 	%f9, [%rd15+768];
	mul.f32 	%f10, %f8, %f9;
	fma.rn.f32 	%f11, %f5, %f6, %f10;
	add.s32 	%r20, %r2, %r18;
	mul.wide.u32 	%rd16, %r20, 4;
	add.s64 	%rd17, %rd3, %rd16;
	ld.global.f32 	%f12, [%rd17];
	add.f32 	%f13, %f12, 0f3F800000;
	ld.global.f32 	%f14, [%rd8+764];
	fma.rn.f32 	%f15, %f13, %f14, %f11;
	ld.global.f32 	%f16, [%rd11+4];
	add.f32 	%f17, %f16, 0f3F800000;
	ld.global.f32 	%f18, [%rd15+4];
	fma.rn.f32 	%f19, %f17, %f18, %f15;
	ld.global.f32 	%f20, [%rd11];
	add.f32 	%f21, %f20, 0f3F800000;
	mul.f32 	%f22, %f21, 0fC0800000;
	ld.global.f32 	%f23, [%rd8+768];
	fma.rn.f32 	%f24, %f23, %f22, %f19;
	mul.f32 	%f25, %f3, %f24;
	ld.const.f32 	%f26, [h];
	mul.f32 	%f27, %f26, %f26;
	div.rn.f32 	%f28, %f25, %f27;
	fma.rn.f32 	%f29, %f23, 0f40000000, %f28;
	ld.global.f32 	%f30, [%rd8+148224];
	sub.f32 	%f31, %f29, %f30;
	st.global.f32 	[%rd8+-146688], %f31;
$L__BB5_2:
	ret;

}
	// .globl	_Z16backpropagation2PfPKfS1_S1_S1_i
.visible .entry _Z16backpropagation2PfPKfS1_S1_S1_i(
	.param .u64 .ptr .align 1 _Z16backpropagation2PfPKfS1_S1_S1_i_param_0,
	.param .u64 .ptr .align 1 _Z16backpropagation2PfPKfS1_S1_S1_i_param_1,
	.param .u64 .ptr .align 1 _Z16backpropagation2PfPKfS1_S1_S1_i_param_2,
	.param .u64 .ptr .align 1 _Z16backpropagation2PfPKfS1_S1_S1_i_param_3,
	.param .u64 .ptr .align 1 _Z16backpropagation2PfPKfS1_S1_S1_i_param_4,
	.param .u32 _Z16backpropagation2PfPKfS1_S1_S1_i_param_5
)
{
	.reg .pred 	%p<4>;
	.reg .b32 	%r<16>;
	.reg .b32 	%f<38>;
	.reg .b64 	%rd<40>;

	ld.param.u64 	%rd6, [_Z16backpropagation2PfPKfS1_S1_S1_i_param_0];
	ld.param.u64 	%rd2, [_Z16backpropagation2PfPKfS1_S1_S1_i_param_1];
	ld.param.u64 	%rd3, [_Z16backpropagation2PfPKfS1_S1_S1_i_param_2];
	ld.param.u64 	%rd4, [_Z16backpropagation2PfPKfS1_S1_S1_i_param_3];
	ld.param.u64 	%rd5, [_Z16backpropagation2PfPKfS1_S1_S1_i_param_4];
	ld.param.u32 	%r2, [_Z16backpropagation2PfPKfS1_S1_S1_i_param_5];
	cvta.to.global.u64 	%rd1, %rd6;
	mov.u32 	%r3, %tid.x;
	mov.u32 	%r4, %ctaid.x;
	mov.u32 	%r5, %ntid.x;
	mad.lo.s32 	%r1, %r4, %r5, %r3;
	add.s32 	%r6, %r1, -21;
	setp.gt.u32 	%p1, %r6, 158;
	@%p1 bra 	$L__BB6_2;
	cvta.to.global.u64 	%rd7, %rd2;
	cvta.to.global.u64 	%rd8, %rd4;
	cvta.to.global.u64 	%rd9, %rd3;
	cvta.to.global.u64 	%rd10, %rd5;
	mul.lo.s32 	%r7, %r2, 36864;
	cvt.s64.s32 	%rd11, %r7;
	cvt.u64.u32 	%rd12, %r1;
	add.s64 	%rd13, %rd12, %rd11;
	shl.b64 	%rd14, %rd13, 2;
	add.s64 	%rd15, %rd1, %rd14;
	ld.global.f32 	%f1, [%rd15+137472];
	mad.lo.s32 	%r8, %r2, 192, %r1;
	mul.wide.s32 	%rd16, %r8, 4;
	add.s64 	%rd17, %rd7, %rd16;
	ld.global.f32 	%f2, [%rd17];
	ld.const.f32 	%f3, [h];
	mul.f32 	%f4, %f2, %f3;
	fma.rn.f32 	%f5, %f4, 0f447A0000, %f1;
	st.global.f32 	[%rd15+138240], %f5;
	ld.global.f32 	%f6, [%rd15+16128];
	add.s64 	%rd18, %rd8, %rd16;
	ld.global.f32 	%f7, [%rd18];
	mul.f32 	%f8, %f7, %f3;
	fma.rn.f32 	%f9, %f8, 0f447A0000, %f6;
	st.global.f32 	[%rd15+15360], %f9;
	mul.lo.s32 	%r9, %r1, 192;
	cvt.u64.u32 	%rd19, %r9;
	add.s64 	%rd20, %rd19, %rd11;
	shl.b64 	%rd21, %rd20, 2;
	add.s64 	%rd22, %rd1, %rd21;
	ld.global.f32 	%f10, [%rd22+716];
	add.s64 	%rd23, %rd9, %rd16;
	ld.global.f32 	%f11, [%rd23];
	mul.f32 	%f12, %f11, %f3;
	fma.rn.f32 	%f13, %f12, 0f447A0000, %f10;
	st.global.f32 	[%rd22+720], %f13;
	ld.global.f32 	%f14, [%rd22+84];
	add.s64 	%rd24, %rd10, %rd16;
	ld.global.f32 	%f15, [%rd24];
	mul.f32 	%f16, %f15, %f3;
	fma.rn.f32 	%f17, %f16, 0f447A0000, %f14;
	st.global.f32 	[%rd22+80], %f17;
$L__BB6_2:
	add.s32 	%r10, %r1, -1;
	setp.gt.u32 	%p2, %r10, 189;
	@%p2 bra 	$L__BB6_4;
	mul.lo.s32 	%r12, %r2, 36864;
	cvt.s64.s32 	%rd27, %r12;
	cvt.u64.u32 	%rd28, %r1;
	add.s64 	%rd29, %rd28, %rd27;
	shl.b64 	%rd30, %rd29, 2;
	add.s64 	%rd31, %rd1, %rd30;
	ld.global.f32 	%f34, [%rd31+768];
	add.s32 	%r13, %r12, %r1;
	mul.wide.s32 	%rd32, %r13, 4;
	add.s64 	%rd33, %rd1, %rd32;
	st.global.f32 	[%rd33], %f34;
	ld.global.f32 	%f35, [%rd33+145920];
	st.global.f32 	[%rd33+146688], %f35;
	mul.lo.s32 	%r14, %r1, 192;
	cvt.u64.u32 	%rd34, %r14;
	add.s64 	%rd35, %rd34, %rd27;
	shl.b64 	%rd36, %rd35, 2;
	add.s64 	%rd37, %rd1, %rd36;
	ld.global.f32 	%f36, [%rd37+4];
	mad.lo.s32 	%r15, %r1, 191, %r13;
	mul.wide.s32 	%rd38, %r15, 4;
	add.s64 	%rd39, %rd1, %rd38;
	st.global.f32 	[%rd39], %f36;
	ld.global.f32 	%f37, [%rd39+760];
	st.global.f32 	[%rd39+764], %f37;
	bra.uni 	$L__BB6_6;
$L__BB6_4:
	setp.ne.s32 	%p3, %r1, 0;
	@%p3 bra 	$L__BB6_6;
	mul.lo.s32 	%r11, %r2, 36864;
	mul.wide.s32 	%rd25, %r11, 4;
	add.s64 	%rd26, %rd1, %rd25;
	ld.global.f32 	%f18, [%rd26+4];
	ld.global.f32 	%f19, [%rd26+768];
	add.f32 	%f20, %f18, %f19;
	mul.f32 	%f21, %f20, 0f3F000000;
	st.global.f32 	[%rd26], %f21;
	ld.global.f32 	%f22, [%rd26+760];
	ld.global.f32 	%f23, [%rd26+1532];
	add.f32 	%f24, %f22, %f23;
	mul.f32 	%f25, %f24, 0f3F000000;
	st.global.f32 	[%rd26+764], %f25;
	ld.global.f32 	%f26, [%rd26+146692];
	ld.global.f32 	%f27, [%rd26+145920];
	add.f32 	%f28, %f26, %f27;
	mul.f32 	%f29, %f28, 0f3F000000;
	st.global.f32 	[%rd26+146688], %f29;
	ld.global.f32 	%f30, [%rd26+147448];
	ld.global.f32 	%f31, [%rd26+146684];
	add.f32 	%f32, %f30, %f31;
	mul.f32 	%f33, %f32, 0f3F000000;
	st.global.f32 	[%rd26+147452], %f33;
$L__BB6_6:
	ret;

}
	// .globl	_Z7laplacePKfPf
.visible .entry _Z7laplacePKfPf(
	.param .u64 .ptr .align 1 _Z7laplacePKfPf_param_0,
	.param .u64 .ptr .align 1 _Z7laplacePKfPf_param_1
)
{
	.reg .pred 	%p<9>;
	.reg .b32 	%r<27>;
	.reg .b32 	%f<13>;
	.reg .b64 	%rd<29>;

	ld.param.u64 	%rd1, [_Z7laplacePKfPf_param_0];
	ld.param.u64 	%rd2, [_Z7laplacePKfPf_param_1];
	mov.u32 	%r4, %tid.x;
	mov.u32 	%r5, %ctaid.x;
	mov.u32 	%r6, %ntid.x;
	mad.lo.s32 	%r1, %r5, %r6, %r4;
	mov.u32 	%r7, %tid.y;
	mov.u32 	%r8, %ctaid.y;
	mov.u32 	%r9, %ntid.y;
	mad.lo.s32 	%r10, %r8, %r9, %r7;
	mov.u32 	%r11, %tid.z;
	mov.u32 	%r12, %ctaid.z;
	mov.u32 	%r13, %ntid.z;
	mad.lo.s32 	%r14, %r12, %r13, %r11;
	setp.gt.s32 	%p1, %r1, 191;
	setp.gt.u32 	%p2, %r10, 191;
	setp.gt.u32 	%p3, %r14, 399;
	or.pred  	%p4, %p2, %p3;
	or.pred  	%p5, %p4, %p1;
	@%p5 bra 	$L__BB7_2;
	cvta.to.global.u64 	%rd3, %rd1;
	cvta.to.global.u64 	%rd4, %rd2;
	max.u32 	%r15, %r10, 1;
	setp.lt.u32 	%p6, %r10, 191;
	selp.u32 	%r16, 1, 0, %p6;
	add.s32 	%r17, %r10, %r16;
	setp.gt.s32 	%p7, %r1, 0;
	selp.s32 	%r18, -1, 0, %p7;
	setp.lt.s32 	%p8, %r1, 191;
	selp.u32 	%r19, 1, 0, %p8;
	mad.lo.s32 	%r20, %r15, 192, %r1;
	add.s32 	%r21, %r20, -192;
	mul.lo.s32 	%r22, %r14, 36864;
	cvt.s64.s32 	%rd5, %r21;
	cvt.u64.u32 	%rd6, %r22;
	add.s64 	%rd7, %rd5, %rd6;
	shl.b64 	%rd8, %rd7, 2;
	add.s64 	%rd9, %rd3, %rd8;
	ld.global.f32 	%f1, [%rd9+147456];
	mul.lo.s32 	%r23, %r17, 192;
	cvt.u64.u32 	%rd10, %r23;
	cvt.s64.s32 	%rd11, %r1;
	add.s64 	%rd12, %rd6, %rd11;
	add.s64 	%rd13, %rd12, %rd10;
	shl.b64 	%rd14, %rd13, 2;
	add.s64 	%rd15, %rd3, %rd14;
	ld.global.f32 	%f2, [%rd15+147456];
	add.f32 	%f3, %f1, %f2;
	mad.lo.s32 	%r24, %r10, 192, %r1;
	add.s32 	%r25, %r24, %r18;
	cvt.s64.s32 	%rd16, %r25;
	add.s64 	%rd17, %rd16, %rd6;
	shl.b64 	%rd18, %rd17, 2;
	add.s64 	%rd19, %rd3, %rd18;
	ld.global.f32 	%f4, [%rd19+147456];
	add.f32 	%f5, %f3, %f4;
	add.s32 	%r26, %r24, %r19;
	cvt.s64.s32 	%rd20, %r26;
	add.s64 	%rd21, %rd20, %rd6;
	shl.b64 	%rd22, %rd21, 2;
	add.s64 	%rd23, %rd3, %rd22;
	ld.global.f32 	%f6, [%rd23+147456];
	add.f32 	%f7, %f5, %f6;
	cvt.s64.s32 	%rd24, %r24;
	add.s64 	%rd25, %rd24, %rd6;
	shl.b64 	%rd26, %rd25, 2;
	add.s64 	%rd27, %rd3, %rd26;
	ld.global.f32 	%f8, [%rd27+147456];
	fma.rn.f32 	%f9, %f8, 0fC0800000, %f7;
	ld.const.f32 	%f10, [h];
	mul.f32 	%f11, %f10, %f10;
	div.rn.f32 	%f12, %f9, %f11;
	add.s64 	%rd28, %rd4, %rd26;
	st.global.f32 	[%rd28+147456], %f12;
$L__BB7_2:
	ret;

}
	// .globl	_Z15laplace_cornersPKfPf
.visible .entry _Z15laplace_cornersPKfPf(
	.param .u64 .ptr .align 1 _Z15laplace_cornersPKfPf_param_0,
	.param .u64 .ptr .align 1 _Z15laplace_cornersPKfPf_param_1
)
{
	.reg .pred 	%p<2>;
	.reg .b32 	%r<6>;
	.reg .b32 	%f<17>;
	.reg .b64 	%rd<5>;

	ld.param.u64 	%rd1, [_Z15laplace_cornersPKfPf_param_1];
	mov.u32 	%r2, %tid.x;
	mov.u32 	%r3, %ctaid.x;
	mov.u32 	%r4, %ntid.x;
	mad.lo.s32 	%r1, %r3, %r4, %r2;
	setp.gt.s32 	%p1, %r1, 399;
	@%p1 bra 	$L__BB8_2;
	cvta.to.global.u64 	%rd2, %rd1;
	mul.lo.s32 	%r5, %r1, 36864;
	mul.wide.s32 	%rd3, %r5, 4;
	add.s64 	%rd4, %rd2, %rd3;
	ld.global.f32 	%f1, [%rd4+147460];
	ld.global.f32 	%f2, [%rd4+148224];
	add.f32 	%f3, %f1, %f2;
	mul.f32 	%f4, %f3, 0f3F000000;
	st.global.f32 	[%rd4+147456], %f4;
	ld.global.f32 	%f5, [%rd4+148216];
	ld.global.f32 	%f6, [%rd4+148988];
	add.f32 	%f7, %f5, %f6;
	mul.f32 	%f8, %f7, 0f3F000000;
	st.global.f32 	[%rd4+148220], %f8;
	ld.global.f32 	%f9, [%rd4+294148];
	ld.global.f32 	%f10, [%rd4+293376];
	add.f32 	%f11, %f9, %f10;
	mul.f32 	%f12, %f11, 0f3F000000;
	st.global.f32 	[%rd4+294144], %f12;
	ld.global.f32 	%f13, [%rd4+294904];
	ld.global.f32 	%f14, [%rd4+294140];
	add.f32 	%f15, %f13, %f14;
	mul.f32 	%f16, %f15, 0f3F000000;
	st.global.f32 	[%rd4+294908], %f16;
$L__BB8_2:
	ret;

}
	// .globl	_Z19update_differentialPfPKfS1_S1_
.visible .entry _Z19update_differentialPfPKfS1_S1_(
	.param .u64 .ptr .align 1 _Z19update_differentialPfPKfS1_S1__param_0,
	.param .u64 .ptr .align 1 _Z19update_differentialPfPKfS1_S1__param_1,
	.param .u64 .ptr .align 1 _Z19update_differentialPfPKfS1_S1__param_2,
	.param .u64 .ptr .align 1 _Z19update_differentialPfPKfS1_S1__param_3
)
{
	.reg .pred 	%p<6>;
	.reg .b32 	%r<17>;
	.reg .b32 	%f<8>;
	.reg .b64 	%rd<18>;

	ld.param.u64 	%rd1, [_Z19update_differentialPfPKfS1_S1__param_0];
	ld.param.u64 	%rd2, [_Z19update_differentialPfPKfS1_S1__param_1];
	ld.param.u64 	%rd3, [_Z19update_differentialPfPKfS1_S1__param_2];
	ld.param.u64 	%rd4, [_Z19update_differentialPfPKfS1_S1__param_3];
	mov.u32 	%r4, %tid.x;
	mov.u32 	%r5, %ctaid.x;
	mov.u32 	%r6, %ntid.x;
	mad.lo.s32 	%r1, %r5, %r6, %r4;
	mov.u32 	%r7, %tid.y;
	mov.u32 	%r8, %ctaid.y;
	mov.u32 	%r9, %ntid.y;
	mad.lo.s32 	%r10, %r8, %r9, %r7;
	mov.u32 	%r11, %tid.z;
	mov.u32 	%r12, %ctaid.z;
	mov.u32 	%r13, %ntid.z;
	mad.lo.s32 	%r14, %r12, %r13, %r11;
	setp.gt.s32 	%p1, %r1, 191;
	setp.gt.u32 	%p2, %r10, 191;
	setp.gt.u32 	%p3, %r14, 399;
	or.pred  	%p4, %p2, %p3;
	or.pred  	%p5, %p4, %p1;
	@%p5 bra 	$L__BB9_2;
	cvta.to.global.u64 	%rd5, %rd2;
	cvta.to.global.u64 	%rd6, %rd3;
	cvta.to.global.u64 	%rd7, %rd4;
	cvta.to.global.u64 	%rd8, %rd1;
	mad.lo.s32 	%r15, %r10, 192, %r1;
	cvt.s64.s32 	%rd9, %r15;
	mul.wide.s32 	%rd10, %r15, 4;
	add.s64 	%rd11, %rd8, %rd10;
	mul.lo.s32 	%r16, %r14, 36864;
	cvt.u64.u32 	%rd12, %r16;
	add.s64 	%rd13, %rd9, %rd12;
	shl.b64 	%rd14, %rd13, 2;
	add.s64 	%rd15, %rd5, %rd14;
	ld.global.f32 	%f1, [%rd15+147456];
	add.s64 	%rd16, %rd6, %rd14;
	ld.global.f32 	%f2, [%rd16+147456];
	mul.f32 	%f3, %f1, %f2;
	add.s64 	%rd17, %rd7, %rd10;
	ld.global.f32 	%f4, [%rd17];
	add.f32 	%f5, %f4, 0f3F800000;
	div.rn.f32 	%f6, %f3, %f5;
	atom.global.add.f32 	%f7, [%rd11], %f6;
$L__BB9_2:
	ret;

}
	// .globl	_Z12update_fieldPfPKfS_S1_
.visible .entry _Z12update_fieldPfPKfS_S1_(
	.param .u64 .ptr .align 1 _Z12update_fieldPfPKfS_S1__param_0,
	.param .u64 .ptr .align 1 _Z12update_fieldPfPKfS_S1__param_1,
	.param .u64 .ptr .align 1 _Z12update_fieldPfPKfS_S1__param_2,
	.param .u64 .ptr .align 1 _Z12update_fieldPfPKfS_S1__param_3
)
{
	.reg .pred 	%p<5>;
	.reg .b32 	%r<14>;
	.reg .b32 	%f<7>;
	.reg .b64 	%rd<14>;

	ld.param.u64 	%rd1, [_Z12update_fieldPfPKfS_S1__param_0];
	ld.param.u64 	%rd2, [_Z12update_fieldPfPKfS_S1__param_1];
	ld.param.u64 	%rd3, [_Z12update_fieldPfPKfS_S1__param_2];
	ld.param.u64 	%rd4, [_Z12update_fieldPfPKfS_S1__param_3];
	mov.u32 	%r3, %tid.x;
	mov.u32 	%r4, %ctaid.x;
	mov.u32 	%r5, %ntid.x;
	mad.lo.s32 	%r1, %r4, %r5, %r3;
	mov.u32 	%r6, %tid.y;
	mov.u32 	%r7, %ctaid.y;
	mov.u32 	%r8, %ntid.y;
	mad.lo.s32 	%r9, %r7, %r8, %r6;
	setp.gt.s32 	%p1, %r1, 191;
	setp.gt.u32 	%p2, %r9, 191;
	or.pred  	%p3, %p1, %p2;
	@%p3 bra 	$L__BB10_2;
	cvta.to.global.u64 	%rd5, %rd2;
	cvta.to.global.u64 	%rd6, %rd1;
	cvta.to.global.u64 	%rd7, %rd4;
	cvta.to.global.u64 	%rd8, %rd3;
	add.s32 	%r10, %r1, -21;
	add.s32 	%r11, %r9, -21;
	max.u32 	%r12, %r10, %r11;
	setp.lt.u32 	%p4, %r12, 159;
	selp.f32 	%f1, 0f469C4000, 0f00000000, %p4;
	mad.lo.s32 	%r13, %r9, 192, %r1;
	mul.wide.s32 	%rd9, %r13, 4;
	add.s64 	%rd10, %rd5, %rd9;
	ld.global.f32 	%f2, [%rd10];
	add.s64 	%rd11, %rd6, %rd9;
	ld.global.f32 	%f3, [%rd11];
	fma.rn.f32 	%f4, %f1, %f2, %f3;
	st.global.f32 	[%rd11], %f4;
	add.s64 	%rd12, %rd7, %rd9;
	ld.global.f32 	%f5, [%rd12];
	sub.f32 	%f6, %f4, %f5;
	add.s64 	%rd13, %rd8, %rd9;
	st.global.f32 	[%rd13], %f6;
$L__BB10_2:
	ret;

}


// ===== COMPILED SASS (sm_100) =====

	.target	sm_100

	.elftype	@"ET_EXEC"


//--------------------- .note.nv.tkinfo           --------------------------
	.section	.note.nv.tkinfo,"",@"SHT_NOTE"
	.sectionflags	@"SHF_NOTE_NV_TKINFO"
	.tkinfo
        /*0018*/ 	.word	0x00000002
        /*0030*/ 	.string	""
        /*0030*/ 	.string	"ptxas"
        /*0030*/ 	.string	"Cuda compilation tools, release 13.0, V13.0.88"
        /*0030*/ 	.string	"Build cuda_13.0.r13.0/compiler.36424714_0"
        /*0030*/ 	.string	"-arch sm_100 -m 64 "



//--------------------- .note.nv.cuinfo           --------------------------
	.section	.note.nv.cuinfo,"",@"SHT_NOTE"
	.sectionflags	@"SHF_NOTE_NV_CUINFO"
        /*0018*/ 	.short	0x0002
        /*001a*/ 	.short	0x0064
        /*001c*/ 	.short	0x0082
	.zero		2


//--------------------- .nv.info                  --------------------------
	.section	.nv.info,"",@"SHT_CUDA_INFO"
	.align	4


	//----- nvinfo : EIATTR_REGCOUNT
	.align		4
        /*0000*/ 	.byte	0x04, 0x2f
        /*0002*/ 	.short	(.L_9 - .L_8)
	.align		4
.L_8:
        /*0004*/ 	.word	index@(_Z11field_setupPKfS0_Pf)
        /*0008*/ 	.word	0x0000001e


	//----- nvinfo : EIATTR_FRAME_SIZE
	.align		4
.L_9:
        /*000c*/ 	.byte	0x04, 0x11
        /*000e*/ 	.short	(.L_11 - .L_10)
	.align		4
.L_10:
        /*0010*/ 	.word	index@(_Z11field_setupPKfS0_Pf)
        /*0014*/ 	.word	0x00000000


	//----- nvinfo : EIATTR_REGCOUNT
	.align		4
.L_11:
        /*0018*/ 	.byte	0x04, 0x2f
        /*001a*/ 	.short	(.L_13 - .L_12)
	.align		4
.L_12:
        /*001c*/ 	.word	index@(_Z11propagationiiiiPKfPfi)
        /*0020*/ 	.word	0x00000017


	//----- nvinfo : EIATTR_FRAME_SIZE
	.align		4
.L_13:
        /*0024*/ 	.byte	0x04, 0x11
        /*0026*/ 	.short	(.L_15 - .L_14)
	.align		4
.L_14:
        /*0028*/ 	.word	index@($__internal_4_$__cuda_sm3x_div_rn_noftz_f32_slowpath)
        /*002c*/ 	.word	0x00000000


	//----- nvinfo : EIATTR_FRAME_SIZE
	.align		4
.L_15:
        /*0030*/ 	.byte	0x04, 0x11
        /*0032*/ 	.short	(.L_17 - .L_16)
	.align		4
.L_16:
        /*0034*/ 	.word	index@($__internal_3_$__cuda_sm20_sqrt_rn_f32_slowpath)
        /*0038*/ 	.word	0x00000000


	//----- nvinfo : EIATTR_FRAME_SIZE
	.align		4
.L_17:
        /*003c*/ 	.byte	0x04, 0x11
        /*003e*/ 	.short	(.L_19 - .L_18)
	.align		4
.L_18:
        /*0040*/ 	.word	index@(_Z11propagationiiiiPKfPfi)
        /*0044*/ 	.word	0x00000000


	//----- nvinfo : EIATTR_REGCOUNT
	.align		4
.L_19:
        /*0048*/ 	.byte	0x04, 0x2f
        /*004a*/ 	.short	(.L_21 - .L_20)
	.align		4
.L_20:
        /*004c*/ 	.word	index@(_Z22propagation_at_cornersPf)
        /*0050*/ 	.word	0x0000000e


	//----- nvinfo : EIATTR_FRAME_SIZE
	.align		4
.L_21:
        /*0054*/ 	.byte	0x04, 0x11
        /*0056*/ 	.short	(.L_23 - .L_22)
	.align		4
.L_22:
        /*0058*/ 	.word	index@(_Z22propagation_at_cornersPf)
        /*005c*/ 	.word	0x00000000


	//----- nvinfo : EIATTR_REGCOUNT
	.align		4
.L_23:
        /*0060*/ 	.byte	0x04, 0x2f
        /*0062*/ 	.short	(.L_25 - .L_24)
	.align		4
.L_24:
        /*0064*/ 	.word	index@(_Z14initial_signalPKfPfS1_S1_S1_i)
        /*0068*/ 	.word	0x00000014


	//----- nvinfo : EIATTR_FRAME_SIZE
	.align		4
.L_25:
        /*006c*/ 	.byte	0x04, 0x11
        /*006e*/ 	.short	(.L_27 - .L_26)
	.align		4
.L_26:
        /*0070*/ 	.word	index@(_Z14initial_signalPKfPfS1_S1_S1_i)
        /*0074*/ 	.word	0x00000000


	//----- nvinfo : EIATTR_REGCOUNT
	.align		4
.L_27:
        /*0078*/ 	.byte	0x04, 0x2f
        /*007a*/ 	.short	(.L_29 - .L_28)
	.align		4
.L_28:
        /*007c*/ 	.word	index@(_Z17difference_signalPKfS0_S0_S0_S0_PfS1_S1_S1_i)
        /*0080*/ 	.word	0x0000001a


	//----- nvinfo : EIATTR_FRAME_SIZE
	.align		4
.L_29:
        /*0084*/ 	.byte	0x04, 0x11
        /*0086*/ 	.short	(.L_31 - .L_30)
	.align		4
.L_30:
        /*0088*/ 	.word	index@(_Z17difference_signalPKfS0_S0_S0_S0_PfS1_S1_S1_i)
        /*008c*/ 	.word	0x00000000


	//----- nvinfo : EIATTR_REGCOUNT
	.align		4
.L_31:
        /*0090*/ 	.byte	0x04, 0x2f
        /*0092*/ 	.short	(.L_33 - .L_32)
	.align		4
.L_32:
        /*0094*/ 	.word	index@(_Z16backpropagation1PfPKfi)
        /*0098*/ 	.word	0x00000017


	//----- nvinfo : EIATTR_FRAME_SIZE
	.align		4
.L_33:
        /*009c*/ 	.byte	0x04, 0x11
        /*009e*/ 	.short	(.L_35 - .L_34)
	.align		4
.L_34:
        /*00a0*/ 	.word	index@($__internal_2_$__cuda_sm3x_div_rn_noftz_f32_slowpath)
        /*00a4*/ 	.word	0x00000000


	//----- nvinfo : EIATTR_FRAME_SIZE
	.align		4
.L_35:
        /*00a8*/ 	.byte	0x04, 0x11
        /*00aa*/ 	.short	(.L_37 - .L_36)
	.align		4
.L_36:
        /*00ac*/ 	.word	index@(_Z16backpropagation1PfPKfi)
        /*00b0*/ 	.word	0x00000000


	//----- nvinfo : EIATTR_REGCOUNT
	.align		4
.L_37:
        /*00b4*/ 	.byte	0x04, 0x2f
        /*00b6*/ 	.short	(.L_39 - .L_38)
	.align		4
.L_38:
        /*00b8*/ 	.word	index@(_Z16backpropagation2PfPKfS1_S1_S1_i)
        /*00bc*/ 	.word	0x00000014


	//----- nvinfo : EIATTR_FRAME_SIZE
	.align		4
.L_39:
        /*00c0*/ 	.byte	0x04, 0x11
        /*00c2*/ 	.short	(.L_41 - .L_40)
	.align		4
.L_40:
        /*00c4*/ 	.word	index@(_Z16backpropagation2PfPKfS1_S1_S1_i)
        /*00c8*/ 	.word	0x00000000


	//----- nvinfo : EIATTR_REGCOUNT
	.align		4
.L_41:
        /*00cc*/ 	.byte	0x04, 0x2f
        /*00ce*/ 	.short	(.L_43 - .L_42)
	.align		4
.L_42:
        /*00d0*/ 	.word	index@(_Z7laplacePKfPf)
        /*00d4*/ 	.word	0x00000012


	//----- nvinfo : EIATTR_FRAME_SIZE
	.align		4
.L_43:
        /*00d8*/ 	.byte	0x04, 0x11
        /*00da*/ 	.short	(.L_45 - .L_44)
	.align		4
.L_44:
        /*00dc*/ 	.word	index@($__internal_1_$__cuda_sm3x_div_rn_noftz_f32_slowpath)
        /*00e0*/ 	.word	0x00000000


	//----- nvinfo : EIATTR_FRAME_SIZE
	.align		4
.L_45:
        /*00e4*/ 	.byte	0x04, 0x11
        /*00e6*/ 	.short	(.L_47 - .L_46)
	.align		4
.L_46:
        /*00e8*/ 	.word	index@(_Z7laplacePKfPf)
        /*00ec*/ 	.word	0x00000000


	//----- nvinfo : EIATTR_REGCOUNT
	.align		4
.L_47:
        /*00f0*/ 	.byte	0x04, 0x2f
        /*00f2*/ 	.short	(.L_49 - .L_48)
	.align		4
.L_48:
        /*00f4*/ 	.word	index@(_Z15laplace_cornersPKfPf)
        /*00f8*/ 	.word	0x0000000e


	//----- nvinfo : EIATTR_FRAME_SIZE
	.align		4
.L_49:
        /*00fc*/ 	.byte	0x04, 0x11
        /*00fe*/ 	.short	(.L_51 - .L_50)
	.align		4
.L_50:
        /*0100*/ 	.word	index@(_Z15laplace_cornersPKfPf)
        /*0104*/ 	.word	0x00000000


	//----- nvinfo : EIATTR_REGCOUNT
	.align		4
.L_51:
        /*0108*/ 	.byte	0x04, 0x2f
        /*010a*/ 	.short	(.L_53 - .L_52)
	.align		4
.L_52:
        /*010c*/ 	.word	index@(_Z19update_differentialPfPKfS1_S1_)
        /*0110*/ 	.word	0x00000012


	//----- nvinfo : EIATTR_FRAME_SIZE
	.align		4
.L_53:
        /*0114*/ 	.byte	0x04, 0x11
        /*0116*/ 	.short	(.L_55 - .L_54)
	.align		4
.L_54:
        /*0118*/ 	.word	index@($__internal_0_$__cuda_sm3x_div_rn_noftz_f32_slowpath)
        /*011c*/ 	.word	0x00000000


	//----- nvinfo : EIATTR_FRAME_SIZE
	.align		4
.L_55:
        /*0120*/ 	.byte	0x04, 0x11
        /*0122*/ 	.short	(.L_57 - .L_56)
	.align		4
.L_56:
        /*0124*/ 	.word	index@(_Z19update_differentialPfPKfS1_S1_)
        /*0128*/ 	.word	0x00000000


	//----- nvinfo : EIATTR_REGCOUNT
	.align		4
.L_57:
        /*012c*/ 	.byte	0x04, 0x2f
        /*012e*/ 	.short	(.L_59 - .L_58)
	.align		4
.L_58:
        /*0130*/ 	.word	index@(_Z12update_fieldPfPKfS_S1_)
        /*0134*/ 	.word	0x00000010


	//----- nvinfo : EIATTR_FRAME_SIZE
	.align		4
.L_59:
        /*0138*/ 	.byte	0x04, 0x11
        /*013a*/ 	.short	(.L_61 - .L_60)
	.align		4
.L_60:
        /*013c*/ 	.word	index@(_Z12update_fieldPfPKfS_S1_)
        /*0140*/ 	.word	0x00000000


	//----- nvinfo : EIATTR_MIN_STACK_SIZE
	.align		4
.L_61:
        /*0144*/ 	.byte	0x04, 0x12
        /*0146*/ 	.short	(.L_63 - .L_62)
	.align		4
.L_62:
        /*0148*/ 	.word	index@(_Z12update_fieldPfPKfS_S1_)
        /*014c*/ 	.word	0x00000000


	//----- nvinfo : EIATTR_MIN_STACK_SIZE
	.align		4
.L_63:
        /*0150*/ 	.byte	0x04, 0x12
        /*0152*/ 	.short	(.L_65 - .L_64)
	.align		4
.L_64:
        /*0154*/ 	.word	index@(_Z19update_differentialPfPKfS1_S1_)
        /*0158*/ 	.word	0x00000000


	//----- nvinfo : EIATTR_MIN_STACK_SIZE
	.align		4
.L_65:
        /*015c*/ 	.byte	0x04, 0x12
        /*015e*/ 	.short	(.L_67 - .L_66)
	.align		4
.L_66:
        /*0160*/ 	.word	index@(_Z15laplace_cornersPKfPf)
        /*0164*/ 	.word	0x00000000


	//----- nvinfo : EIATTR_MIN_STACK_SIZE
	.align		4
.L_67:
        /*0168*/ 	.byte	0x04, 0x12
        /*016a*/ 	.short	(.L_69 - .L_68)
	.align		4
.L_68:
        /*016c*/ 	.word	index@(_Z7laplacePKfPf)
        /*0170*/ 	.word	0x00000000


	//----- nvinfo : EIATTR_MIN_STACK_SIZE
	.align		4
.L_69:
        /*0174*/ 	.byte	0x04, 0x12
        /*0176*/ 	.short	(.L_71 - .L_70)
	.align		4
.L_70:
        /*0178*/ 	.word	index@(_Z16backpropagation2PfPKfS1_S1_S1_i)
        /*017c*/ 	.word	0x00000000


	//----- nvinfo : EIATTR_MIN_STACK_SIZE
	.align		4
.L_71:
        /*0180*/ 	.byte	0x04, 0x12
        /*0182*/ 	.short	(.L_73 - .L_72)
	.align		4
.L_72:
        /*0184*/ 	.word	index@(_Z16backpropagation1PfPKfi)
        /*0188*/ 	.word	0x00000000


	//----- nvinfo : EIATTR_MIN_STACK_SIZE
	.align		4
.L_73:
        /*018c*/ 	.byte	0x04, 0x12
        /*018e*/ 	.short	(.L_75 - .L_74)
	.align		4
.L_74:
        /*0190*/ 	.word	index@(_Z17difference_signalPKfS0_S0_S0_S0_PfS1_S1_S1_i)
        /*0194*/ 	.word	0x00000000


	//----- nvinfo : EIATTR_MIN_STACK_SIZE
	.align		4
.L_75:
        /*0198*/ 	.byte	0x04, 0x12
        /*019a*/ 	.short	(.L_77 - .L_76)
	.align		4
.L_76:
        /*019c*/ 	.word	index@(_Z14initial_signalPKfPfS1_S1_S1_i)
        /*01a0*/ 	.word	0x00000000


	//----- nvinfo : EIATTR_MIN_STACK_SIZE
	.align		4
.L_77:
        /*01a4*/ 	.byte	0x04, 0x12
        /*01a6*/ 	.short	(.L_79 - .L_78)
	.align		4
.L_78:
        /*01a8*/ 	.word	index@(_Z22propagation_at_cornersPf)
        /*01ac*/ 	.word	0x00000000


	//----- nvinfo : EIATTR_MIN_STACK_SIZE
	.align		4
.L_79:
        /*01b0*/ 	.byte	0x04, 0x12
        /*01b2*/ 	.short	(.L_81 - .L_80)
	.align		4
.L_80:
        /*01b4*/ 	.word	index@(_Z11propagationiiiiPKfPfi)
        /*01b8*/ 	.word	0x00000000


	//----- nvinfo : EIATTR_MIN_STACK_SIZE
	.align		4
.L_81:
        /*01bc*/ 	.byte	0x04, 0x12
        /*01be*/ 	.short	(.L_83 - .L_82)
	.align		4
.L_82:
        /*01c0*/ 	.word	index@(_Z11field_setupPKfS0_Pf)
        /*01c4*/ 	.word	0x00000000
.L_83:


//--------------------- .nv.compat                --------------------------
	.section	.nv.compat,"",@"SHT_CUDA_COMPAT_INFO"
	.align	4
        /*0000*/ 	.byte	0x02, 0x09, 0x00, 0x00, 0x02, 0x02, 0x01, 0x00, 0x02, 0x05, 0x05, 0x00, 0x03, 0x07, 0x01, 0x01
        /*0010*/ 	.byte	0x02, 0x03, 0x00, 0x00, 0x02, 0x06, 0x01, 0x00, 0x04, 0x0b, 0x08, 0x00, 0x01, 0x00, 0x00, 0x00
        /*0020*/ 	.byte	0x00, 0x00, 0x00, 0x00


//--------------------- .nv.info._Z12update_fieldPfPKfS_S1_ --------------------------
	.section	.nv.info._Z12update_fieldPfPKfS_S1_,"",@"SHT_CUDA_INFO"
	.sectionflags	@""
	.align	4


	//----- nvinfo : EIATTR_CUDA_API_VERSION
	.align		4
        /*0000*/ 	.byte	0x04, 0x37
        /*0002*/ 	.short	(.L_85 - .L_84)
.L_84:
        /*0004*/ 	.word	0x00000082


	//----- nvinfo : EIATTR_KPARAM_INFO
	.align		4
.L_85:
        /*0008*/ 	.byte	0x04, 0x17
        /*000a*/ 	.short	(.L_87 - .L_86)
.L_86:
        /*000c*/ 	.word	0x00000000
        /*0010*/ 	.short	0x0003
        /*0012*/ 	.short	0x0018
        /*0014*/ 	.byte	0x00, 0xf5, 0x21, 0x00


	//----- nvinfo : EIATTR_KPARAM_INFO
	.align		4
.L_87:
        /*0018*/ 	.byte	0x04, 0x17
        /*001a*/ 	.short	(.L_89 - .L_88)
.L_88:
        /*001c*/ 	.word	0x00000000
        /*0020*/ 	.short	0x0002
        /*0022*/ 	.short	0x0010
        /*0024*/ 	.byte	0x00, 0xf5, 0x21, 0x00


	//----- nvinfo : EIATTR_KPARAM_INFO
	.align		4
.L_89:
        /*0028*/ 	.byte	0x04, 0x17
        /*002a*/ 	.short	(.L_91 - .L_90)
.L_90:
        /*002c*/ 	.word	0x00000000
        /*0030*/ 	.short	0x0001
        /*0032*/ 	.short	0x0008
        /*0034*/ 	.byte	0x00, 0xf5, 0x21, 0x00


	//----- nvinfo : EIATTR_KPARAM_INFO
	.align		4
.L_91:
        /*0038*/ 	.byte	0x04, 0x17
        /*003a*/ 	.short	(.L_93 - .L_92)
.L_92:
        /*003c*/ 	.word	0x00000000
        /*0040*/ 	.short	0x0000
        /*0042*/ 	.short	0x0000
        /*0044*/ 	.byte	0x00, 0xf5, 0x21, 0x00


	//----- nvinfo : EIATTR_SPARSE_MMA_MASK
	.align		4
.L_93:
        /*0048*/ 	.byte	0x03, 0x50
        /*004a*/ 	.short	0x0000


	//----- nvinfo : EIATTR_MAXREG_COUNT
	.align		4
        /*004c*/ 	.byte	0x03, 0x1b
        /*004e*/ 	.short	0x00ff


	//----- nvinfo : EIATTR_MERCURY_ISA_VERSION
	.align		4
        /*0050*/ 	.byte	0x03, 0x5f
        /*0052*/ 	.short	0x0101


	//----- nvinfo : EIATTR_VRC_CTA_INIT_COUNT
	.align		4
        /*0054*/ 	.byte	0x02, 0x4a
	.zero		1
	.zero		1


	//----- nvinfo : EIATTR_EXIT_INSTR_OFFSETS
	.align		4
        /*0058*/ 	.byte	0x04, 0x1c
        /*005a*/ 	.short	(.L_95 - .L_94)


	//   ....[0]....
.L_94:
        /*005c*/ 	.word	0x000000b0


	//   ....[1]....
        /*0060*/ 	.word	0x00000210


	//----- nvinfo : EIATTR_CBANK_PARAM_SIZE
	.align		4
.L_95:
        /*0064*/ 	.byte	0x03, 0x19
        /*0066*/ 	.short	0x0020


	//----- nvinfo : EIATTR_PARAM_CBANK
	.align		4
        /*0068*/ 	.byte	0x04, 0x0a
        /*006a*/ 	.short	(.L_97 - .L_96)
	.align		4
.L_96:
        /*006c*/ 	.word	index@(.nv.constant0._Z12update_fieldPfPKfS_S1_)
        /*0070*/ 	.short	0x0380
        /*0072*/ 	.short	0x0020


	//----- nvinfo : EIATTR_SW_WAR
	.align		4
.L_97:
        /*0074*/ 	.byte	0x04, 0x36
        /*0076*/ 	.short	(.L_99 - .L_98)
.L_98:
        /*0078*/ 	.word	0x00000008
.L_99:


//--------------------- .nv.info._Z19update_differentialPfPKfS1_S1_ --------------------------
	.section	.nv.info._Z19update_differentialPfPKfS1_S1_,"",@"SHT_CUDA_INFO"
	.sectionflags	@""
	.align	4


	//----- nvinfo : EIATTR_CUDA_API_VERSION
	.align		4
        /*0000*/ 	.byte	0x04, 0x37
        /*0002*/ 	.short	(.L_101 - .L_100)
.L_100:
        /*0004*/ 	.word	0x00000082


	//----- nvinfo : EIATTR_KPARAM_INFO
	.align		4
.L_101:
        /*0008*/ 	.byte	0x04, 0x17
        /*000a*/ 	.short	(.L_103 - .L_102)
.L_102:
        /*000c*/ 	.word	0x00000000
        /*0010*/ 	.short	0x0003
        /*0012*/ 	.short	0x0018
        /*0014*/ 	.byte	0x00, 0xf5, 0x21, 0x00


	//----- nvinfo : EIATTR_KPARAM_INFO
	.align		4
.L_103:
        /*0018*/ 	.byte	0x04, 0x17
        /*001a*/ 	.short	(.L_105 - .L_104)
.L_104:
        /*001c*/ 	.word	0x00000000
        /*0020*/ 	.short	0x0002
        /*0022*/ 	.short	0x0010
        /*0024*/ 	.byte	0x00, 0xf5, 0x21, 0x00


	//----- nvinfo : EIATTR_KPARAM_INFO
	.align		4
.L_105:
        /*0028*/ 	.byte	0x04, 0x17
        /*002a*/ 	.short	(.L_107 - .L_106)
.L_106:
        /*002c*/ 	.word	0x00000000
        /*0030*/ 	.short	0x0001
        /*0032*/ 	.short	0x0008
        /*0034*/ 	.byte	0x00, 0xf5, 0x21, 0x00


	//----- nvinfo : EIATTR_KPARAM_INFO
	.align		4
.L_107:
        /*0038*/ 	.byte	0x04, 0x17
        /*003a*/ 	.short	(.L_109 - .L_108)
.L_108:
        /*003c*/ 	.word	0x00000000
        /*0040*/ 	.short	0x0000
        /*0042*/ 	.short	0x0000
        /*0044*/ 	.byte	0x00, 0xf5, 0x21, 0x00


	//----- nvinfo : EIATTR_SPARSE_MMA_MASK
	.align		4
.L_109:
        /*0048*/ 	.byte	0x03, 0x50
        /*004a*/ 	.short	0x0000


	//----- nvinfo : EIATTR_MAXREG_COUNT
	.align		4
        /*004c*/ 	.byte	0x03, 0x1b
        /*004e*/ 	.short	0x00ff


	//----- nvinfo : EIATTR_MERCURY_ISA_VERSION
	.align		4
        /*0050*/ 	.byte	0x03, 0x5f
        /*0052*/ 	.short	0x0101


	//----- nvinfo : EIATTR_VRC_CTA_INIT_COUNT
	.align		4
        /*0054*/ 	.byte	0x02, 0x4a
	.zero		1
	.zero		1


	//----- nvinfo : EIATTR_EXIT_INSTR_OFFSETS
	.align		4
        /*0058*/ 	.byte	0x04, 0x1c
        /*005a*/ 	.short	(.L_111 - .L_110)


	//   ....[0]....
.L_110:
        /*005c*/ 	.word	0x00000100


	//   ....[1]....
        /*0060*/ 	.word	0x00000350


	//----- nvinfo : EIATTR_CRS_STACK_SIZE
	.align		4
.L_111:
        /*0064*/ 	.byte	0x04, 0x1e
        /*0066*/ 	.short	(.L_113 - .L_112)
.L_112:
        /*0068*/ 	.word	0x00000000


	//----- nvinfo : EIATTR_CBANK_PARAM_SIZE
	.align		4
.L_113:
        /*006c*/ 	.byte	0x03, 0x19
        /*006e*/ 	.short	0x0020


	//----- nvinfo : EIATTR_PARAM_CBANK
	.align		4
        /*0070*/ 	.byte	0x04, 0x0a
        /*0072*/ 	.short	(.L_115 - .L_114)
	.align		4
.L_114:
        /*0074*/ 	.word	index@(.nv.constant0._Z19update_differentialPfPKfS1_S1_)
        /*0078*/ 	.short	0x0380
        /*007a*/ 	.short	0x0020


	//----- nvinfo : EIATTR_SW_WAR
	.align		4
.L_115:
        /*007c*/ 	.byte	0x04, 0x36
        /*007e*/ 	.short	(.L_117 - .L_116)
.L_116:
        /*0080*/ 	.word	0x00000008
.L_117:


//--------------------- .nv.info._Z15laplace_cornersPKfPf --------------------------
	.section	.nv.info._Z15laplace_cornersPKfPf,"",@"SHT_CUDA_INFO"
	.sectionflags	@""
	.align	4


	//----- nvinfo : EIATTR_CUDA_API_VERSION
	.align		4
        /*0000*/ 	.byte	0x04, 0x37
        /*0002*/ 	.short	(.L_119 - .L_118)
.L_118:
        /*0004*/ 	.word	0x00000082


	//----- nvinfo : EIATTR_KPARAM_INFO
	.align		4
.L_119:
        /*0008*/ 	.byte	0x04, 0x17
        /*000a*/ 	.short	(.L_121 - .L_120)
.L_120:
        /*000c*/ 	.word	0x00000000
        /*0010*/ 	.short	0x0001
        /*0012*/ 	.short	0x0008
        /*0014*/ 	.byte	0x00, 0xf5, 0x21, 0x00


	//----- nvinfo : EIATTR_KPARAM_INFO
	.align		4
.L_121:
        /*0018*/ 	.byte	0x04, 0x17
        /*001a*/ 	.short	(.L_123 - .L_122)
.L_122:
        /*001c*/ 	.word	0x00000000
        /*0020*/ 	.short	0x0000
        /*0022*/ 	.short	0x0000
        /*0024*/ 	.byte	0x00, 0xf5, 0x21, 0x00


	//----- nvinfo : EIATTR_SPARSE_MMA_MASK
	.align		4
.L_123:
        /*0028*/ 	.byte	0x03, 0x50
        /*002a*/ 	.short	0x0000


	//----- nvinfo : EIATTR_MAXREG_COUNT
	.align		4
        /*002c*/ 	.byte	0x03, 0x1b
        /*002e*/ 	.short	0x00ff


	//----- nvinfo : EIATTR_MERCURY_ISA_VERSION
	.align		4
        /*0030*/ 	.byte	0x03, 0x5f
        /*0032*/ 	.short	0x0101


	//----- nvinfo : EIATTR_VRC_CTA_INIT_COUNT
	.align		4
        /*0034*/ 	.byte	0x02, 0x4a
	.zero		1
	.zero		1


	//----- nvinfo : EIATTR_EXIT_INSTR_OFFSETS
	.align		4
        /*0038*/ 	.byte	0x04, 0x1c
        /*003a*/ 	.short	(.L_125 - .L_124)


	//   ....[0]....
.L_124:
        /*003c*/ 	.word	0x00000060


	//   ....[1]....
        /*0040*/ 	.word	0x000001f0


	//----- nvinfo : EIATTR_CBANK_PARAM_SIZE
	.align		4
.L_125:
        /*0044*/ 	.byte	0x03, 0x19
        /*0046*/ 	.short	0x0010


	//----- nvinfo : EIATTR_PARAM_CBANK
	.align		4
        /*0048*/ 	.byte	0x04, 0x0a
        /*004a*/ 	.short	(.L_127 - .L_126)
	.align		4
.L_126:
        /*004c*/ 	.word	index@(.nv.constant0._Z15laplace_cornersPKfPf)
        /*0050*/ 	.short	0x0380
        /*0052*/ 	.short	0x0010


	//----- nvinfo : EIATTR_SW_WAR
	.align		4
.L_127:
        /*0054*/ 	.byte	0x04, 0x36
        /*0056*/ 	.short	(.L_129 - .L_128)
.L_128:
        /*0058*/ 	.word	0x00000008
.L_129:


//--------------------- .nv.info._Z7laplacePKfPf  --------------------------
	.section	.nv.info._Z7laplacePKfPf,"",@"SHT_CUDA_INFO"
	.sectionflags	@""
	.align	4


	//----- nvinfo : EIATTR_CUDA_API_VERSION
	.align		4
        /*0000*/ 	.byte	0x04, 0x37
        /*0002*/ 	.short	(.L_131 - .L_130)
.L_130:
        /*0004*/ 	.word	0x00000082


	//----- nvinfo : EIATTR_KPARAM_INFO
	.align		4
.L_131:
        /*0008*/ 	.byte	0x04, 0x17
        /*000a*/ 	.short	(.L_133 - .L_132)
.L_132:
        /*000c*/ 	.word	0x00000000
        /*0010*/ 	.short	0x0001
        /*0012*/ 	.short	0x0008
        /*0014*/ 	.byte	0x00, 0xf5, 0x21, 0x00


	//----- nvinfo : EIATTR_KPARAM_INFO
	.align		4
.L_133:
        /*0018*/ 	.byte	0x04, 0x17
        /*001a*/ 	.short	(.L_135 - .L_134)
.L_134:
        /*001c*/ 	.word	0x00000000
        /*0020*/ 	.short	0x0000
        /*0022*/ 	.short	0x0000
        /*0024*/ 	.byte	0x00, 0xf5, 0x21, 0x00


	//----- nvinfo : EIATTR_SPARSE_MMA_MASK
	.align		4
.L_135:
        /*0028*/ 	.byte	0x03, 0x50
        /*002a*/ 	.short	0x0000


	//----- nvinfo : EIATTR_MAXREG_COUNT
	.align		4
        /*002c*/ 	.byte	0x03, 0x1b
        /*002e*/ 	.short	0x00ff


	//----- nvinfo : EIATTR_MERCURY_ISA_VERSION
	.align		4
        /*0030*/ 	.byte	0x03, 0x5f
        /*0032*/ 	.short	0x0101


	//----- nvinfo : EIATTR_VRC_CTA_INIT_COUNT
	.align		4
        /*0034*/ 	.byte	0x02, 0x4a
	.zero		1
	.zero		1


	//----- nvinfo : EIATTR_EXIT_INSTR_OFFSETS
	.align		4
        /*0038*/ 	.byte	0x04, 0x1c
        /*003a*/ 	.short	(.L_137 - .L_136)


	//   ....[0]....
.L_136:
        /*003c*/ 	.word	0x00000100


	//   ....[1]....
        /*0040*/ 	.word	0x00000550


	//----- nvinfo : EIATTR_CRS_STACK_SIZE
	.align		4
.L_137:
        /*0044*/ 	.byte	0x04, 0x1e
        /*0046*/ 	.short	(.L_139 - .L_138)
.L_138:
        /*0048*/ 	.word	0x00000000


	//----- nvinfo : EIATTR_CBANK_PARAM_SIZE
	.align		4
.L_139:
        /*004c*/ 	.byte	0x03, 0x19
        /*004e*/ 	.short	0x0010


	//----- nvinfo : EIATTR_PARAM_CBANK
	.align		4
        /*0050*/ 	.byte	0x04, 0x0a
        /*0052*/ 	.short	(.L_141 - .L_140)
	.align		4
.L_140:
        /*0054*/ 	.word	index@(.nv.constant0._Z7laplacePKfPf)
        /*0058*/ 	.short	0x0380
        /*005a*/ 	.short	0x0010


	//----- nvinfo : EIATTR_SW_WAR
	.align		4
.L_141:
        /*005c*/ 	.byte	0x04, 0x36
        /*005e*/ 	.short	(.L_143 - .L_142)
.L_142:
        /*0060*/ 	.word	0x00000008
.L_143:


//--------------------- .nv.info._Z16backpropagation2PfPKfS1_S1_S1_i --------------------------
	.section	.nv.info._Z16backpropagation2PfPKfS1_S1_S1_i,"",@"SHT_CUDA_INFO"
	.sectionflags	@""
	.align	4


	//----- nvinfo : EIATTR_CUDA_API_VERSION
	.align		4
        /*0000*/ 	.byte	0x04, 0x37
        /*0002*/ 	.short	(.L_145 - .L_144)
.L_144:
        /*0004*/ 	.word	0x00000082


	//----- nvinfo : EIATTR_KPARAM_INFO
	.align		4
.L_145:
        /*0008*/ 	.byte	0x04, 0x17
        /*000a*/ 	.short	(.L_147 - .L_146)
.L_146:
        /*000c*/ 	.word	0x00000000
        /*0010*/ 	.short	0x0005
        /*0012*/ 	.short	0x0028
        /*0014*/ 	.byte	0x00, 0xf0, 0x11, 0x00


	//----- nvinfo : EIATTR_KPARAM_INFO
	.align		4
.L_147:
        /*0018*/ 	.byte	0x04, 0x17
        /*001a*/ 	.short	(.L_149 - .L_148)
.L_148:
        /*001c*/ 	.word	0x00000000
        /*0020*/ 	.short	0x0004
        /*0022*/ 	.short	0x0020
        /*0024*/ 	.byte	0x00, 0xf5, 0x21, 0x00


	//----- nvinfo : EIATTR_KPARAM_INFO
	.align		4
.L_149:
        /*0028*/ 	.byte	0x04, 0x17
        /*002a*/ 	.short	(.L_151 - .L_150)
.L_150:
        /*002c*/ 	.word	0x00000000
        /*0030*/ 	.short	0x0003
        /*0032*/ 	.short	0x0018
        /*0034*/ 	.byte	0x00, 0xf5, 0x21, 0x00


	//----- nvinfo : EIATTR_KPARAM_INFO
	.align		4
.L_151:
        /*0038*/ 	.byte	0x04, 0x17
        /*003a*/ 	.short	(.L_153 - .L_152)
.L_152:
        /*003c*/ 	.word	0x00000000
        /*0040*/ 	.short	0x0002
        /*0042*/ 	.short	0x0010
        /*0044*/ 	.byte	0x00, 0xf5, 0x21, 0x00


	//----- nvinfo : EIATTR_KPARAM_INFO
	.align		4
.L_153:
        /*0048*/ 	.byte	0x04, 0x17
        /*004a*/ 	.short	(.L_155 - .L_154)
.L_154:
        /*004c*/ 	.word	0x00000000
        /*0050*/ 	.short	0x0001
        /*0052*/ 	.short	0x0008
        /*0054*/ 	.byte	0x00, 0xf5, 0x21, 0x00


	//----- nvinfo : EIATTR_KPARAM_INFO
	.align		4
.L_155:
        /*0058*/ 	.byte	0x04, 0x17
        /*005a*/ 	.short	(.L_157 - .L_156)
.L_156:
        /*005c*/ 	.word	0x00000000
        /*0060*/ 	.short	0x0000
        /*0062*/ 	.short	0x0000
        /*0064*/ 	.byte	0x00, 0xf5, 0x21, 0x00


	//----- nvinfo : EIATTR_SPARSE_MMA_MASK
	.align		4
.L_157:
        /*0068*/ 	.byte	0x03, 0x50
        /*006a*/ 	.short	0x0000


	//----- nvinfo : EIATTR_MAXREG_COUNT
	.align		4
        /*006c*/ 	.byte	0x03, 0x1b
        /*006e*/ 	.short	0x00ff


	//----- nvinfo : EIATTR_MERCURY_ISA_VERSION
	.align		4
        /*0070*/ 	.byte	0x03, 0x5f
        /*0072*/ 	.short	0x0101


	//----- nvinfo : EIATTR_VRC_CTA_INIT_COUNT
	.align		4
        /*0074*/ 	.byte	0x02, 0x4a
	.zero		1
	.zero		1


	//----- nvinfo : EIATTR_EXIT_INSTR_OFFSETS
	.align		4
        /*0078*/ 	.byte	0x04, 0x1c
        /*007a*/ 	.short	(.L_159 - .L_158)


	//   ....[0]....
.L_158:
        /*007c*/ 	.word	0x00000510


	//   ....[1]....
        /*0080*/ 	.word	0x00000530


	//   ....[2]....
        /*0084*/ 	.word	0x000006a0


	//----- nvinfo : EIATTR_CRS_STACK_SIZE
	.align		4
.L_159:
        /*0088*/ 	.byte	0x04, 0x1e
        /*008a*/ 	.short	(.L_161 - .L_160)
.L_160:
        /*008c*/ 	.word	0x00000000


	//----- nvinfo : EIATTR_CBANK_PARAM_SIZE
	.align		4
.L_161:
        /*0090*/ 	.byte	0x03, 0x19
        /*0092*/ 	.short	0x002c


	//----- nvinfo : EIATTR_PARAM_CBANK
	.align		4
        /*0094*/ 	.byte	0x04, 0x0a
        /*0096*/ 	.short	(.L_163 - .L_162)
	.align		4
.L_162:
        /*0098*/ 	.word	index@(.nv.constant0._Z16backpropagation2PfPKfS1_S1_S1_i)
        /*009c*/ 	.short	0x0380
        /*009e*/ 	.short	0x002c


	//----- nvinfo : EIATTR_SW_WAR
	.align		4
.L_163:
        /*00a0*/ 	.byte	0x04, 0x36
        /*00a2*/ 	.short	(.L_165 - .L_164)
.L_164:
        /*00a4*/ 	.word	0x00000008
.L_165:


//--------------------- .nv.info._Z16backpropagation1PfPKfi --------------------------
	.section	.nv.info._Z16backpropagation1PfPKfi,"",@"SHT_CUDA_INFO"
	.sectionflags	@""
	.align	4


	//----- nvinfo : EIATTR_CUDA_API_VERSION
	.align		4
        /*0000*/ 	.byte	0x04, 0x37
        /*0002*/ 	.short	(.L_167 - .L_166)
.L_166:
        /*0004*/ 	.word	0x00000082


	//----- nvinfo : EIATTR_KPARAM_INFO
	.align		4
.L_167:
        /*0008*/ 	.byte	0x04, 0x17
        /*000a*/ 	.short	(.L_169 - .L_168)
.L_168:
        /*000c*/ 	.word	0x00000000
        /*0010*/ 	.short	0x0002
        /*0012*/ 	.short	0x0010
        /*0014*/ 	.byte	0x00, 0xf0, 0x11, 0x00


	//----- nvinfo : EIATTR_KPARAM_INFO
	.align		4
.L_169:
        /*0018*/ 	.byte	0x04, 0x17
        /*001a*/ 	.short	(.L_171 - .L_170)
.L_170:
        /*001c*/ 	.word	0x00000000
        /*0020*/ 	.short	0x0001
        /*0022*/ 	.short	0x0008
        /*0024*/ 	.byte	0x00, 0xf5, 0x21, 0x00


	//----- nvinfo : EIATTR_KPARAM_INFO
	.align		4
.L_171:
        /*0028*/ 	.byte	0x04, 0x17
        /*002a*/ 	.short	(.L_173 - .L_172)
.L_172:
        /*002c*/ 	.word	0x00000000
        /*0030*/ 	.short	0x0000
        /*0032*/ 	.short	0x0000
        /*0034*/ 	.byte	0x00, 0xf5, 0x21, 0x00


	//----- nvinfo : EIATTR_SPARSE_MMA_MASK
	.align		4
.L_173:
        /*0038*/ 	.byte	0x03, 0x50
        /*003a*/ 	.short	0x0000


	//----- nvinfo : EIATTR_MAXREG_COUNT
	.align		4
        /*003c*/ 	.byte	0x03, 0x1b
        /*003e*/ 	.short	0x00ff


	//----- nvinfo : EIATTR_MERCURY_ISA_VERSION
	.align		4
        /*0040*/ 	.byte	0x03, 0x5f
        /*0042*/ 	.short	0x0101


	//----- nvinfo : EIATTR_VRC_CTA_INIT_COUNT
	.align		4
        /*0044*/ 	.byte	0x02, 0x4a
	.zero		1
	.zero		1


	//----- nvinfo : EIATTR_EXIT_INSTR_OFFSETS
	.align		4
        /*0048*/ 	.byte	0x04, 0x1c
        /*004a*/ 	.short	(.L_175 - .L_174)


	//   ....[0]....
.L_174:
        /*004c*/ 	.word	0x000000c0


	//   ....[1]....
        /*0050*/ 	.word	0x000004e0


	//----- nvinfo : EIATTR_CRS_STACK_SIZE
	.align		4
.L_175:
        /*0054*/ 	.byte	0x04, 0x1e
        /*0056*/ 	.short	(.L_177 - .L_176)
.L_176:
        /*0058*/ 	.word	0x00000000


	//----- nvinfo : EIATTR_CBANK_PARAM_SIZE
	.align		4
.L_177:
        /*005c*/ 	.byte	0x03, 0x19
        /*005e*/ 	.short	0x0014


	//----- nvinfo : EIATTR_PARAM_CBANK
	.align		4
        /*0060*/ 	.byte	0x04, 0x0a
        /*0062*/ 	.short	(.L_179 - .L_178)
	.align		4
.L_178:
        /*0064*/ 	.word	index@(.nv.constant0._Z16backpropagation1PfPKfi)
        /*0068*/ 	.short	0x0380
        /*006a*/ 	.short	0x0014


	//----- nvinfo : EIATTR_SW_WAR
	.align		4
.L_179:
        /*006c*/ 	.byte	0x04, 0x36
        /*006e*/ 	.short	(.L_181 - .L_180)
.L_180:
        /*0070*/ 	.word	0x00000008
.L_181:


//--------------------- .nv.info._Z17difference_signalPKfS0_S0_S0_S0_PfS1_S1_S1_i --------------------------
	.section	.nv.info._Z17difference_signalPKfS0_S0_S0_S0_PfS1_S1_S1_i,"",@"SHT_CUDA_INFO"
	.sectionflags	@""
	.align	4


	//----- nvinfo : EIATTR_CUDA_API_VERSION
	.align		4
        /*0000*/ 	.byte	0x04, 0x37
        /*0002*/ 	.short	(.L_183 - .L_182)
.L_182:
        /*0004*/ 	.word	0x00000082


	//----- nvinfo : EIATTR_KPARAM_INFO
	.align		4
.L_183:
        /*0008*/ 	.byte	0x04, 0x17
        /*000a*/ 	.short	(.L_185 - .L_184)
.L_184:
        /*000c*/ 	.word	0x00000000
        /*0010*/ 	.short	0x0009
        /*0012*/ 	.short	0x0048
        /*0014*/ 	.byte	0x00, 0xf0, 0x11, 0x00


	//----- nvinfo : EIATTR_KPARAM_INFO
	.align		4
.L_185:
        /*0018*/ 	.byte	0x04, 0x17
        /*001a*/ 	.short	(.L_187 - .L_186)
.L_186:
        /*001c*/ 	.word	0x00000000
        /*0020*/ 	.short	0x0008
        /*0022*/ 	.short	0x0040
        /*0024*/ 	.byte	0x00, 0xf5, 0x21, 0x00


	//----- nvinfo : EIATTR_KPARAM_INFO
	.align		4
.L_187:
        /*0028*/ 	.byte	0x04, 0x17
        /*002a*/ 	.short	(.L_189 - .L_188)
.L_188:
        /*002c*/ 	.word	0x00000000
        /*0030*/ 	.short	0x0007
        /*0032*/ 	.short	0x0038
        /*0034*/ 	.byte	0x00, 0xf5, 0x21, 0x00


	//----- nvinfo : EIATTR_KPARAM_INFO
	.align		4
.L_189:
        /*0038*/ 	.byte	0x04, 0x17
        /*003a*/ 	.short	(.L_191 - .L_190)
.L_190:
        /*003c*/ 	.word	0x00000000
        /*0040*/ 	.short	0x0006
        /*0042*/ 	.short	0x0030
        /*0044*/ 	.byte	0x00, 0xf5, 0x21, 0x00


	//----- nvinfo : EIATTR_KPARAM_INFO
	.align		4
.L_191:
        /*0048*/ 	.byte	0x04, 0x17
        /*004a*/ 	.short	(.L_193 - .L_192)
.L_192:
        /*004c*/ 	.word	0x00000000
        /*0050*/ 	.short	0x0005
        /*0052*/ 	.short	0x0028
        /*0054*/ 	.byte	0x00, 0xf5, 0x21, 0x00


	//----- nvinfo : EIATTR_KPARAM_INFO
	.align		4
.L_193:
        /*0058*/ 	.byte	0x04, 0x17
        /*005a*/ 	.short	(.L_195 - .L_194)
.L_194:
        /*005c*/ 	.word	0x00000000
        /*0060*/ 	.short	0x0004
        /*0062*/ 	.short	0x0020
        /*0064*/ 	.byte	0x00, 0xf5, 0x21, 0x00


	//----- nvinfo : EIATTR_KPARAM_INFO
	.align		4
.L_195:
        /*0068*/ 	.byte	0x04, 0x17
        /*006a*/ 	.short	(.L_197 - .L_196)
.L_196:
        /*006c*/ 	.word	0x00000000
        /*0070*/ 	.short	0x0003
        /*0072*/ 	.short	0x0018
        /*0074*/ 	.byte	0x00, 0xf5, 0x21, 0x00


	//----- nvinfo : EIATTR_KPARAM_INFO
	.align		4
.L_197:
        /*0078*/ 	.byte	0x04, 0x17
        /*007a*/ 	.short	(.L_199 - .L_198)
.L_198:
        /*007c*/ 	.word	0x00000000
        /*0080*/ 	.short	0x0002
        /*0082*/ 	.short	0x0010
        /*0084*/ 	.byte	0x00, 0xf5, 0x21, 0x00


	//----- nvinfo : EIATTR_KPARAM_INFO
	.align		4
.L_199:
        /*0088*/ 	.byte	0x04, 0x17
        /*008a*/ 	.short	(.L_201 - .L_200)
.L_200:
        /*008c*/ 	.word	0x00000000
        /*0090*/ 	.short	0x0001
        /*0092*/ 	.short	0x0008
        /*0094*/ 	.byte	0x00, 0xf5, 0x21, 0x00


	//----- nvinfo : EIATTR_KPARAM_INFO
	.align		4
.L_201:
        /*0098*/ 	.byte	0x04, 0x17
        /*009a*/ 	.short	(.L_203 - .L_202)
.L_202:
        /*009c*/ 	.word	0x00000000
        /*00a0*/ 	.short	0x0000
        /*00a2*/ 	.short	0x0000
        /*00a4*/ 	.byte	0x00, 0xf5, 0x21, 0x00


	//----- nvinfo : EIATTR_SPARSE_MMA_MASK
	.align		4
.L_203:
        /*00a8*/ 	.byte	0x03, 0x50
        /*00aa*/ 	.short	0x0000


	//----- nvinfo : EIATTR_MAXREG_COUNT
	.align		4
        /*00ac*/ 	.byte	0x03, 0x1b
        /*00ae*/ 	.short	0x00ff


	//----- nvinfo : EIATTR_MERCURY_ISA_VERSION
	.align		4
        /*00b0*/ 	.byte	0x03, 0x5f
        /*00b2*/ 	.short	0x0101


	//----- nvinfo : EIATTR_VRC_CTA_INIT_COUNT
	.align		4
        /*00b4*/ 	.byte	0x02, 0x4a
	.zero		1
	.zero		1


	//----- nvinfo : EIATTR_EXIT_INSTR_OFFSETS
	.align		4
        /*00b8*/ 	.byte	0x04, 0x1c
        /*00ba*/ 	.short	(.L_205 - .L_204)


	//   ....[0]....
.L_204:
        /*00bc*/ 	.word	0x00000370


	//----- nvinfo : EIATTR_CBANK_PARAM_SIZE
	.align		4
.L_205:
        /*00c0*/ 	.byte	0x03, 0x19
        /*00c2*/ 	.short	0x004c


	//----- nvinfo : EIATTR_PARAM_CBANK
	.align		4
        /*00c4*/ 	.byte	0x04, 0x0a
        /*00c6*/ 	.short	(.L_207 - .L_206)
	.align		4
.L_206:
        /*00c8*/ 	.word	index@(.nv.constant0._Z17difference_signalPKfS0_S0_S0_S0_PfS1_S1_S1_i)
        /*00cc*/ 	.short	0x0380
        /*00ce*/ 	.short	0x004c


	//----- nvinfo : EIATTR_SW_WAR
	.align		4
.L_207:
        /*00d0*/ 	.byte	0x04, 0x36
        /*00d2*/ 	.short	(.L_209 - .L_208)
.L_208:
        /*00d4*/ 	.word	0x00000008
.L_209:


//--------------------- .nv.info._Z14initial_signalPKfPfS1_S1_S1_i --------------------------
	.section	.nv.info._Z14initial_signalPKfPfS1_S1_S1_i,"",@"SHT_CUDA_INFO"
	.sectionflags	@""
	.align	4


	//----- nvinfo : EIATTR_CUDA_API_VERSION
	.align		4
        /*0000*/ 	.byte	0x04, 0x37
        /*0002*/ 	.short	(.L_211 - .L_210)
.L_210:
        /*0004*/ 	.word	0x00000082


	//----- nvinfo : EIATTR_KPARAM_INFO
	.align		4
.L_211:
        /*0008*/ 	.byte	0x04, 0x17
        /*000a*/ 	.short	(.L_213 - .L_212)
.L_212:
        /*000c*/ 	.word	0x00000000
        /*0010*/ 	.short	0x0005
        /*0012*/ 	.short	0x0028
        /*0014*/ 	.byte	0x00, 0xf0, 0x11, 0x00


	//----- nvinfo : EIATTR_KPARAM_INFO
	.align		4
.L_213:
        /*0018*/ 	.byte	0x04, 0x17
        /*001a*/ 	.short	(.L_215 - .L_214)
.L_214:
        /*001c*/ 	.word	0x00000000
        /*0020*/ 	.short	0x0004
        /*0022*/ 	.short	0x0020
        /*0024*/ 	.byte	0x00, 0xf5, 0x21, 0x00


	//----- nvinfo : EIATTR_KPARAM_INFO
	.align		4
.L_215:
        /*0028*/ 	.byte	0x04, 0x17
        /*002a*/ 	.short	(.L_217 - .L_216)
.L_216:
        /*002c*/ 	.word	0x00000000
        /*0030*/ 	.short	0x0003
        /*0032*/ 	.short	0x0018
        /*0034*/ 	.byte	0x00, 0xf5, 0x21, 0x00


	//----- nvinfo : EIATTR_KPARAM_INFO
	.align		4
.L_217:
        /*0038*/ 	.byte	0x04, 0x17
        /*003a*/ 	.short	(.L_219 - .L_218)
.L_218:
        /*003c*/ 	.word	0x00000000
        /*0040*/ 	.short	0x0002
        /*0042*/ 	.short	0x0010
        /*0044*/ 	.byte	0x00, 0xf5, 0x21, 0x00


	//----- nvinfo : EIATTR_KPARAM_INFO
	.align		4
.L_219:
        /*0048*/ 	.byte	0x04, 0x17
        /*004a*/ 	.short	(.L_221 - .L_220)
.L_220:
        /*004c*/ 	.word	0x00000000
        /*0050*/ 	.short	0x0001
        /*0052*/ 	.short	0x0008
        /*0054*/ 	.byte	0x00, 0xf5, 0x21, 0x00


	//----- nvinfo : EIATTR_KPARAM_INFO
	.align		4
.L_221:
        /*0058*/ 	.byte	0x04, 0x17
        /*005a*/ 	.short	(.L_223 - .L_222)
.L_222:
        /*005c*/ 	.word	0x00000000
        /*0060*/ 	.short	0x0000
        /*0062*/ 	.short	0x0000
        /*0064*/ 	.byte	0x00, 0xf5, 0x21, 0x00


	//----- nvinfo : EIATTR_SPARSE_MMA_MASK
	.align		4
.L_223:
        /*0068*/ 	.byte	0x03, 0x50
        /*006a*/ 	.short	0x0000


	//----- nvinfo : EIATTR_MAXREG_COUNT
	.align		4
        /*006c*/ 	.byte	0x03, 0x1b
        /*006e*/ 	.short	0x00ff


	//----- nvinfo : EIATTR_MERCURY_ISA_VERSION
	.align		4
        /*0070*/ 	.byte	0x03, 0x5f
        /*0072*/ 	.short	0x0101


	//----- nvinfo : EIATTR_VRC_CTA_INIT_COUNT
	.align		4
        /*0074*/ 	.byte	0x02, 0x4a
	.zero		1
	.zero		1


	//----- nvinfo : EIATTR_EXIT_INSTR_OFFSETS
	.align		4
        /*0078*/ 	.byte	0x04, 0x1c
        /*007a*/ 	.short	(.L_225 - .L_224)


	//   ....[0]....
.L_224:
        /*007c*/ 	.word	0x00000270


	//----- nvinfo : EIATTR_CBANK_PARAM_SIZE
	.align		4
.L_225:
        /*0080*/ 	.byte	0x03, 0x19
        /*0082*/ 	.short	0x002c


	//----- nvinfo : EIATTR_PARAM_CBANK
	.align		4
        /*0084*/ 	.byte	0x04, 0x0a
        /*0086*/ 	.short	(.L_227 - .L_226)
	.align		4
.L_226:
        /*0088*/ 	.word	index@(.nv.constant0._Z14initial_signalPKfPfS1_S1_S1_i)
        /*008c*/ 	.short	0x0380
        /*008e*/ 	.short	0x002c


	//----- nvinfo : EIATTR_SW_WAR
	.align		4
.L_227:
        /*0090*/ 	.byte	0x04, 0x36
        /*0092*/ 	.short	(.L_229 - .L_228)
.L_228:
        /*0094*/ 	.word	0x00000008
.L_229:


//--------------------- .nv.info._Z22propagation_at_cornersPf --------------------------
	.section	.nv.info._Z22propagation_at_cornersPf,"",@"SHT_CUDA_INFO"
	.sectionflags	@""
	.align	4


	//----- nvinfo : EIATTR_CUDA_API_VERSION
	.align		4
        /*0000*/ 	.byte	0x04, 0x37
        /*0002*/ 	.short	(.L_231 - .L_230)
.L_230:
        /*0004*/ 	.word	0x00000082


	//----- nvinfo : EIATTR_KPARAM_INFO
	.align		4
.L_231:
        /*0008*/ 	.byte	0x04, 0x17
        /*000a*/ 	.short	(.L_233 - .L_232)
.L_232:
        /*000c*/ 	.word	0x00000000
        /*0010*/ 	.short	0x0000
        /*0012*/ 	.short	0x0000
        /*0014*/ 	.byte	0x00, 0xf5, 0x21, 0x00


	//----- nvinfo : EIATTR_SPARSE_MMA_MASK
	.align		4
.L_233:
        /*0018*/ 	.byte	0x03, 0x50
        /*001a*/ 	.short	0x0000


	//----- nvinfo : EIATTR_MAXREG_COUNT
	.align		4
        /*001c*/ 	.byte	0x03, 0x1b
        /*001e*/ 	.short	0x00ff


	//----- nvinfo : EIATTR_MERCURY_ISA_VERSION
	.align		4
        /*0020*/ 	.byte	0x03, 0x5f
        /*0022*/ 	.short	0x0101


	//----- nvinfo : EIATTR_VRC_CTA_INIT_COUNT
	.align		4
        /*0024*/ 	.byte	0x02, 0x4a
	.zero		1
	.zero		1


	//----- nvinfo : EIATTR_EXIT_INSTR_OFFSETS
	.align		4
        /*0028*/ 	.byte	0x04, 0x1c
        /*002a*/ 	.short	(.L_235 - .L_234)


	//   ....[0]....
.L_234:
        /*002c*/ 	.word	0x00000060


	//   ....[1]....
        /*0030*/ 	.word	0x000001f0


	//----- nvinfo : EIATTR_CBANK_PARAM_SIZE
	.align		4
.L_235:
        /*0034*/ 	.byte	0x03, 0x19
        /*0036*/ 	.short	0x0008


	//----- nvinfo : EIATTR_PARAM_CBANK
	.align		4
        /*0038*/ 	.byte	0x04, 0x0a
        /*003a*/ 	.short	(.L_237 - .L_236)
	.align		4
.L_236:
        /*003c*/ 	.word	index@(.nv.constant0._Z22propagation_at_cornersPf)
        /*0040*/ 	.short	0x0380
        /*0042*/ 	.short	0x0008


	//----- nvinfo : EIATTR_SW_WAR
	.align		4
.L_237:
        /*0044*/ 	.byte	0x04, 0x36
        /*0046*/ 	.short	(.L_239 - .L_238)
.L_238:
        /*0048*/ 	.word	0x00000008
.L_239:


//--------------------- .nv.info._Z11propagationiiiiPKfPfi --------------------------
	.section	.nv.info._Z11propagationiiiiPKfPfi,"",@"SHT_CUDA_INFO"
	.sectionflags	@""
	.align	4


	//----- nvinfo : EIATTR_CUDA_API_VERSION
	.align		4
        /*0000*/ 	.byte	0x04, 0x37
        /*0002*/ 	.short	(.L_241 - .L_240)
.L_240:
        /*0004*/ 	.word	0x00000082


	//----- nvinfo : EIATTR_KPARAM_INFO
	.align		4
.L_241:
        /*0008*/ 	.byte	0x04, 0x17
        /*000a*/ 	.short	(.L_243 - .L_242)
.L_242:
        /*000c*/ 	.word	0x00000000
        /*0010*/ 	.short	0x0006
        /*0012*/ 	.short	0x0020
        /*0014*/ 	.byte	0x00, 0xf0, 0x11, 0x00


	//----- nvinfo : EIATTR_KPARAM_INFO
	.align		4
.L_243:
        /*0018*/ 	.byte	0x04, 0x17
        /*001a*/ 	.short	(.L_245 - .L_244)
.L_244:
        /*001c*/ 	.word	0x00000000
        /*0020*/ 	.short	0x0005
        /*0022*/ 	.short	0x0018
        /*0024*/ 	.byte	0x00, 0xf5, 0x21, 0x00


	//----- nvinfo : EIATTR_KPARAM_INFO
	.align		4
.L_245:
        /*0028*/ 	.byte	0x04, 0x17
        /*002a*/ 	.short	(.L_247 - .L_246)
.L_246:
        /*002c*/ 	.word	0x00000000
        /*0030*/ 	.short	0x0004
        /*0032*/ 	.short	0x0010
        /*0034*/ 	.byte	0x00, 0xf5, 0x21, 0x00


	//----- nvinfo : EIATTR_KPARAM_INFO
	.align		4
.L_247:
        /*0038*/ 	.byte	0x04, 0x17
        /*003a*/ 	.short	(.L_249 - .L_248)
.L_248:
        /*003c*/ 	.word	0x00000000
        /*0040*/ 	.short	0x0003
        /*0042*/ 	.short	0x000c
        /*0044*/ 	.byte	0x00, 0xf0, 0x11, 0x00


	//----- nvinfo : EIATTR_KPARAM_INFO
	.align		4
.L_249:
        /*0048*/ 	.byte	0x04, 0x17
        /*004a*/ 	.short	(.L_251 - .L_250)
.L_250:
        /*004c*/ 	.word	0x00000000
        /*0050*/ 	.short	0x0002
        /*0052*/ 	.short	0x0008
        /*0054*/ 	.byte	0x00, 0xf0, 0x11, 0x00


	//----- nvinfo : EIATTR_KPARAM_INFO
	.align		4
.L_251:
        /*0058*/ 	.byte	0x04, 0x17
        /*005a*/ 	.short	(.L_253 - .L_252)
.L_252:
        /*005c*/ 	.word	0x00000000
        /*0060*/ 	.short	0x0001
        /*0062*/ 	.short	0x0004
        /*0064*/ 	.byte	0x00, 0xf0, 0x11, 0x00


	//----- nvinfo : EIATTR_KPARAM_INFO
	.align		4
.L_253:
        /*0068*/ 	.byte	0x04, 0x17
        /*006a*/ 	.short	(.L_255 - .L_254)
.L_254:
        /*006c*/ 	.word	0x00000000
        /*0070*/ 	.short	0x0000
        /*0072*/ 	.short	0x0000
        /*0074*/ 	.byte	0x00, 0xf0, 0x11, 0x00


	//----- nvinfo : EIATTR_SPARSE_MMA_MASK
	.align		4
.L_255:
        /*0078*/ 	.byte	0x03, 0x50
        /*007a*/ 	.short	0x0000


	//----- nvinfo : EIATTR_MAXREG_COUNT
	.align		4
        /*007c*/ 	.byte	0x03, 0x1b
        /*007e*/ 	.short	0x00ff


	//----- nvinfo : EIATTR_MERCURY_ISA_VERSION
	.align		4
        /*0080*/ 	.byte	0x03, 0x5f
        /*0082*/ 	.short	0x0101


	//----- nvinfo : EIATTR_VRC_CTA_INIT_COUNT
	.align		4
        /*0084*/ 	.byte	0x02, 0x4a
	.zero		1
	.zero		1


	//----- nvinfo : EIATTR_EXIT_INSTR_OFFSETS
	.align		4
        /*0088*/ 	.byte	0x04, 0x1c
        /*008a*/ 	.short	(.L_257 - .L_256)


	//   ....[0]....
.L_256:
        /*008c*/ 	.word	0x000000b0


	//   ....[1]....
        /*0090*/ 	.word	0x000012a0


	//----- nvinfo : EIATTR_CRS_STACK_SIZE
	.align		4
.L_257:
        /*0094*/ 	.byte	0x04, 0x1e
        /*0096*/ 	.short	(.L_259 - .L_258)
.L_258:
        /*0098*/ 	.word	0x00000000


	//----- nvinfo : EIATTR_CBANK_PARAM_SIZE
	.align		4
.L_259:
        /*009c*/ 	.byte	0x03, 0x19
        /*009e*/ 	.short	0x0024


	//----- nvinfo : EIATTR_PARAM_CBANK
	.align		4
        /*00a0*/ 	.byte	0x04, 0x0a
        /*00a2*/ 	.short	(.L_261 - .L_260)
	.align		4
.L_260:
        /*00a4*/ 	.word	index@(.nv.constant0._Z11propagationiiiiPKfPfi)
        /*00a8*/ 	.short	0x0380
        /*00aa*/ 	.short	0x0024


	//----- nvinfo : EIATTR_SW_WAR
	.align		4
.L_261:
        /*00ac*/ 	.byte	0x04, 0x36
        /*00ae*/ 	.short	(.L_263 - .L_262)
.L_262:
        /*00b0*/ 	.word	0x00000008
.L_263:


//--------------------- .nv.info._Z11field_setupPKfS0_Pf --------------------------
	.section	.nv.info._Z11field_setupPKfS0_Pf,"",@"SHT_CUDA_INFO"
	.sectionflags	@""
	.align	4


	//----- nvinfo : EIATTR_CUDA_API_VERSION
	.align		4
        /*0000*/ 	.byte	0x04, 0x37
        /*0002*/ 	.short	(.L_265 - .L_264)
.L_264:
        /*0004*/ 	.word	0x00000082


	//----- nvinfo : EIATTR_KPARAM_INFO
	.align		4
.L_265:
        /*0008*/ 	.byte	0x04, 0x17
        /*000a*/ 	.short	(.L_267 - .L_266)
.L_266:
        /*000c*/ 	.word	0x00000000
        /*0010*/ 	.short	0x0002
        /*0012*/ 	.short	0x0010
        /*0014*/ 	.byte	0x00, 0xf5, 0x21, 0x00


	//----- nvinfo : EIATTR_KPARAM_INFO
	.align		4
.L_267:
        /*0018*/ 	.byte	0x04, 0x17
        /*001a*/ 	.short	(.L_269 - .L_268)
.L_268:
        /*001c*/ 	.word	0x00000000
        /*0020*/ 	.short	0x0001
        /*0022*/ 	.short	0x0008
        /*0024*/ 	.byte	0x00, 0xf5, 0x21, 0x00


	//----- nvinfo : EIATTR_KPARAM_INFO
	.align		4
.L_269:
        /*0028*/ 	.byte	0x04, 0x17
        /*002a*/ 	.short	(.L_271 - .L_270)
.L_270:
        /*002c*/ 	.word	0x00000000
        /*0030*/ 	.short	0x0000
        /*0032*/ 	.short	0x0000
        /*0034*/ 	.byte	0x00, 0xf5, 0x21, 0x00


	//----- nvinfo : EIATTR_SPARSE_MMA_MASK
	.align		4
.L_271:
        /*0038*/ 	.byte	0x03, 0x50
        /*003a*/ 	.short	0x0000


	//----- nvinfo : EIATTR_MAXREG_COUNT
	.align		4
        /*003c*/ 	.byte	0x03, 0x1b
        /*003e*/ 	.short	0x00ff


	//----- nvinfo : EIATTR_MERCURY_ISA_VERSION
	.align		4
        /*0040*/ 	.byte	0x03, 0x5f
        /*0042*/ 	.short	0x0101


	//----- nvinfo : EIATTR_VRC_CTA_INIT_COUNT
	.align		4
        /*0044*/ 	.byte	0x02, 0x4a
	.zero		1
	.zero		1


	//----- nvinfo : EIATTR_EXIT_INSTR_OFFSETS
	.align		4
        /*0048*/ 	.byte	0x04, 0x1c
        /*004a*/ 	.short	(.L_273 - .L_272)


	//   ....[0]....
.L_272:
        /*004c*/ 	.word	0x000000b0


	//   ....[1]....
        /*0050*/ 	.word	0x00002240


	//----- nvinfo : EIATTR_CRS_STACK_SIZE
	.align		4
.L_273:
        /*0054*/ 	.byte	0x04, 0x1e
        /*0056*/ 	.short	(.L_275 - .L_274)
.L_274:
        /*0058*/ 	.word	0x00000000


	//----- nvinfo : EIATTR_CBANK_PARAM_SIZE
	.align		4
.L_275:
        /*005c*/ 	.byte	0x03, 0x19
        /*005e*/ 	.short	0x0018


	//----- nvinfo : EIATTR_PARAM_CBANK
	.align		4
        /*0060*/ 	.byte	0x04, 0x0a
        /*0062*/ 	.short	(.L_277 - .L_276)
	.align		4
.L_276:
        /*0064*/ 	.word	index@(.nv.constant0._Z11field_setupPKfS0_Pf)
        /*0068*/ 	.short	0x0380
        /*006a*/ 	.short	0x0018


	//----- nvinfo : EIATTR_SW_WAR
	.align		4
.L_277:
        /*006c*/ 	.byte	0x04, 0x36
        /*006e*/ 	.short	(.L_279 - .L_278)
.L_278:
        /*0070*/ 	.word	0x00000008
.L_279:


//--------------------- .nv.callgraph             --------------------------
	.section	.nv.callgraph,"",@"SHT_CUDA_CALLGRAPH"
	.align	4
	.sectionentsize	8
	.align		4
        /*0000*/ 	.word	0x00000000
	.align		4
        /*0004*/ 	.word	0xffffffff
	.align		4
        /*0008*/ 	.word	0x00000000
	.align		4
        /*000c*/ 	.word	0xfffffffe
	.align		4
        /*0010*/ 	.word	0x00000000
	.align		4
        /*0014*/ 	.word	0xfffffffd
	.align		4
        /*0018*/ 	.word	0x00000000
	.align		4
        /*001c*/ 	.word	0xfffffffc


//--------------------- .nv.constant3             --------------------------
	.section	.nv.constant3,"a",@progbits
	.align	4
.nv.constant3:
	.type		hx,@object
	.size		hx,(hy - hx)
hx:
        /*0000*/ 	.byte	0x6f, 0x12, 0x83, 0x3a
	.type		hy,@object
	.size		hy,(h - hy)
hy:
        /*0004*/ 	.byte	0x6f, 0x12, 0x83, 0x3a
	.type		h,@object
	.size		h,(dt - h)
h:
        /*0008*/ 	.byte	0x6f, 0x12, 0x83, 0x3a
	.type		dt,@object
	.size		dt,(omegac - dt)
dt:
        /*000c*/ 	.byte	0x87, 0xf4, 0xb2, 0x34
	.type		omegac,@object
	.size		omegac,(tao - omegac)
omegac:
        /*0010*/ 	.byte	0x80, 0xbf, 0x3f, 0x49
	.type		tao,@object
	.size		tao,(tt - tao)
tao:
        /*0014*/ 	.byte	0xbd, 0x37, 0x86, 0x36
	.type		tt,@object
	.size		tt,(.L_6 - tt)
tt:
        /*0018*/ 	.byte	0x56, 0xdb, 0x08, 0x37
.L_6:


//--------------------- .nv.constant4             --------------------------
	.section	.nv.constant4,"a",@progbits
	.align	8
	.align		8
.nv.constant4:
        /*0000*/ 	.dword	__cudart_i2opi_f


//--------------------- .text._Z12update_fieldPfPKfS_S1_ --------------------------
	.section	.text._Z12update_fieldPfPKfS_S1_,"ax",@progbits
	.align	128
        .global         _Z12update_fieldPfPKfS_S1_
        .type           _Z12update_fieldPfPKfS_S1_,@function
        .size           _Z12update_fieldPfPKfS_S1_,(.L_x_101 - _Z12update_fieldPfPKfS_S1_)
        .other          _Z12update_fieldPfPKfS_S1_,@"STO_CUDA_ENTRY STV_DEFAULT"
_Z12update_fieldPfPKfS_S1_:
.text._Z12update_fieldPfPKfS_S1_:
[----:B------:R-:W-:Y:S01]  /*0000*/  LDC R1, c[0x0][0x37c] ;  /* 0x0000df00ff017b82 */ /* 0x000fe20000000800 */
[----:B------:R-:W0:Y:S07]  /*0010*/  S2R R9, SR_TID.Y ;  /* 0x0000000000097919 */ /* 0x000e2e0000002200 */
[----:B------:R-:W1:Y:S01]  /*0020*/  LDC R3, c[0x0][0x360] ;  /* 0x0000d800ff037b82 */ /* 0x000e620000000800 */
[----:B------:R-:W1:Y:S07]  /*0030*/  S2R R0, SR_TID.X ;  /* 0x0000000000007919 */ /* 0x000e6e0000002100 */
[----:B------:R-:W0:Y:S08]  /*0040*/  S2UR UR5, SR_CTAID.Y ;  /* 0x00000000000579c3 */ /* 0x000e300000002600 */
[----:B------:R-:W0:Y:S08]  /*0050*/  LDC R2, c[0x0][0x364] ;  /* 0x0000d900ff027b82 */ /* 0x000e300000000800 */
[----:B------:R-:W1:Y:S01]  /*0060*/  S2UR UR4, SR_CTAID.X ;  /* 0x00000000000479c3 */ /* 0x000e620000002500 */
[----:B0-----:R-:W-:-:S05]  /*0070*/  IMAD R9, R2, UR5, R9 ;  /* 0x0000000502097c24 */ /* 0x001fca000f8e0209 */
[----:B------:R-:W-:Y:S01]  /*0080*/  ISETP.GT.U32.AND P0, PT, R9, 0xbf, PT ;  /* 0x000000bf0900780c */ /* 0x000fe20003f04070 */
[----:B-1----:R-:W-:-:S05]  /*0090*/  IMAD R0, R3, UR4, R0 ;  /* 0x0000000403007c24 */ /* 0x002fca000f8e0200 */
[----:B------:R-:W-:-:S13]  /*00a0*/  ISETP.GT.OR P0, PT, R0, 0xbf, P0 ;  /* 0x000000bf0000780c */ /* 0x000fda0000704670 */
[----:B------:R-:W-:Y:S05]  /*00b0*/  @P0 EXIT ;  /* 0x000000000000094d */ /* 0x000fea0003800000 */
[----:B------:R-:W0:Y:S01]  /*00c0*/  LDC.64 R2, c[0x0][0x388] ;  /* 0x0000e200ff027b82 */ /* 0x000e220000000a00 */
[----:B------:R-:W1:Y:S01]  /*00d0*/  LDCU.64 UR4, c[0x0][0x358] ;  /* 0x00006b00ff0477ac */ /* 0x000e620008000a00 */
[----:B------:R-:W-:-:S06]  /*00e0*/  IMAD R11, R9, 0xc0, R0 ;  /* 0x000000c0090b7824 */ /* 0x000fcc00078e0200 */
[----:B------:R-:W2:Y:S08]  /*00f0*/  LDC.64 R4, c[0x0][0x380] ;  /* 0x0000e000ff047b82 */ /* 0x000eb00000000a00 */
[----:B------:R-:W3:Y:S01]  /*0100*/  LDC.64 R6, c[0x0][0x398] ;  /* 0x0000e600ff067b82 */ /* 0x000ee20000000a00 */
[----:B0-----:R-:W-:-:S06]  /*0110*/  IMAD.WIDE R2, R11, 0x4, R2 ;  /* 0x000000040b027825 */ /* 0x001fcc00078e0202 */
[----:B-1----:R-:W4:Y:S01]  /*0120*/  LDG.E R3, desc[UR4][R2.64] ;  /* 0x0000000402037981 */ /* 0x002f22000c1e1900 */
[----:B--2---:R-:W-:-:S05]  /*0130*/  IMAD.WIDE R4, R11, 0x4, R4 ;  /* 0x000000040b047825 */ /* 0x004fca00078e0204 */
[----:B------:R-:W4:Y:S01]  /*0140*/  LDG.E R13, desc[UR4][R4.64] ;  /* 0x00000004040d7981 */ /* 0x000f22000c1e1900 */
[----:B------:R-:W-:-:S04]  /*0150*/  IADD3 R9, PT, PT, R9, -0x15, RZ ;  /* 0xffffffeb09097810 */ /* 0x000fc80007ffe0ff */
[----:B------:R-:W-:-:S04]  /*0160*/  VIADDMNMX.U32 R9, R0, 0xffffffeb, R9, !PT ;  /* 0xffffffeb00097846 */ /* 0x000fc80007800009 */
[----:B------:R-:W-:-:S04]  /*0170*/  ISETP.GE.U32.AND P0, PT, R9, 0x9f, PT ;  /* 0x0000009f0900780c */ /* 0x000fc80003f06070 */
[----:B------:R-:W-:Y:S01]  /*0180*/  FSEL R0, RZ, 20000, P0 ;  /* 0x469c4000ff007808 */ /* 0x000fe20000000000 */
[----:B---3--:R-:W-:-:S04]  /*0190*/  IMAD.WIDE R6, R11, 0x4, R6 ;  /* 0x000000040b067825 */ /* 0x008fc800078e0206 */
[----:B----4-:R-:W-:Y:S02]  /*01a0*/  FFMA R13, R0, R3, R13 ;  /* 0x00000003000d7223 */ /* 0x010fe4000000000d */
[----:B------:R-:W0:Y:S03]  /*01b0*/  LDC.64 R2, c[0x0][0x390] ;  /* 0x0000e400ff027b82 */ /* 0x000e260000000a00 */
[----:B------:R-:W-:Y:S04]  /*01c0*/  STG.E desc[UR4][R4.64], R13 ;  /* 0x0000000d04007986 */ /* 0x000fe8000c101904 */
[----:B------:R-:W2:Y:S01]  /*01d0*/  LDG.E R6, desc[UR4][R6.64] ;  /* 0x0000000406067981 */ /* 0x000ea2000c1e1900 */
[----:B0-----:R-:W-:-:S04]  /*01e0*/  IMAD.WIDE R2, R11, 0x4, R2 ;  /* 0x000000040b027825 */ /* 0x001fc800078e0202 */
[----:B--2---:R-:W-:-:S05]  /*01f0*/  FADD R9, R13, -R6 ;  /* 0x800000060d097221 */ /* 0x004fca0000000000 */
[----:B------:R-:W-:Y:S01]  /*0200*/  STG.E desc[UR4][R2.64], R9 ;  /* 0x0000000902007986 */ /* 0x000fe2000c101904 */
[----:B------:R-:W-:Y:S05]  /*0210*/  EXIT ;  /* 0x000000000000794d */ /* 0x000fea0003800000 */
.L_x_0:
[----:B------:R-:W-:-:S00]  /*0220*/  BRA `(.L_x_0) ;  /* 0xfffffffc00fc7947 */ /* 0x000fc0000383ffff */
[----:B------:R-:W-:-:S00]  /*0230*/  NOP ;  /* 0x0000000000007918 */ /* 0x000fc00000000000 */
        /* <DEDUP_REMOVED lines=12> */
.L_x_101:


//--------------------- .text._Z19update_differentialPfPKfS1_S1_ --------------------------
	.section	.text._Z19update_differentialPfPKfS1_S1_,"ax",@progbits
	.align	128
        .global         _Z19update_differentialPfPKfS1_S1_
        .type           _Z19update_differentialPfPKfS1_S1_,@function
        .size           _Z19update_differentialPfPKfS1_S1_,(.L_x_96 - _Z19update_differentialPfPKfS1_S1_)
        .other          _Z19update_differentialPfPKfS1_S1_,@"STO_CUDA_ENTRY STV_DEFAULT"
_Z19update_differentialPfPKfS1_S1_:
.text._Z19update_differentialPfPKfS1_S1_:
[----:B------:R-:W-:Y:S01]  /*0000*/  LDC R1, c[0x0][0x37c] ;  /* 0x0000df00ff017b82 */ /* 0x000fe20000000800 */
[----:B------:R-:W0:Y:S07]  /*0010*/  S2R R4, SR_TID.Z ;  /* 0x0000000000047919 */ /* 0x000e2e0000002300 */
[----:B------:R-:W1:Y:S01]  /*0020*/  LDC R3, c[0x0][0x360] ;  /* 0x0000d800ff037b82 */ /* 0x000e620000000800 */
[----:B------:R-:W2:Y:S01]  /*0030*/  S2R R5, SR_TID.Y ;  /* 0x0000000000057919 */ /* 0x000ea20000002200 */
[----:B------:R-:W1:Y:S06]  /*0040*/  S2R R0, SR_TID.X ;  /* 0x0000000000007919 */ /* 0x000e6c0000002100 */
[----:B------:R-:W2:Y:S08]  /*0050*/  LDC R2, c[0x0][0x364] ;  /* 0x0000d900ff027b82 */ /* 0x000eb00000000800 */
[----:B------:R-:W0:Y:S08]  /*0060*/  S2UR UR6, SR_CTAID.Z ;  /* 0x00000000000679c3 */ /* 0x000e300000002700 */
[----:B------:R-:W0:Y:S08]  /*0070*/  LDC R7, c[0x0][0x368] ;  /* 0x0000da00ff077b82 */ /* 0x000e300000000800 */
[----:B------:R-:W2:Y:S08]  /*0080*/  S2UR UR5, SR_CTAID.Y ;  /* 0x00000000000579c3 */ /* 0x000eb00000002600 */
[----:B------:R-:W1:Y:S01]  /*0090*/  S2UR UR4, SR_CTAID.X ;  /* 0x00000000000479c3 */ /* 0x000e620000002500 */
[----:B0-----:R-:W-:-:S05]  /*00a0*/  IMAD R4, R7, UR6, R4 ;  /* 0x0000000607047c24 */ /* 0x001fca000f8e0204 */
[----:B------:R-:W-:Y:S01]  /*00b0*/  ISETP.GT.U32.AND P0, PT, R4, 0x18f, PT ;  /* 0x0000018f0400780c */ /* 0x000fe20003f04070 */
[----:B--2---:R-:W-:-:S05]  /*00c0*/  IMAD R5, R2, UR5, R5 ;  /* 0x0000000502057c24 */ /* 0x004fca000f8e0205 */
[----:B------:R-:W-:Y:S01]  /*00d0*/  ISETP.GT.U32.OR P0, PT, R5, 0xbf, P0 ;  /* 0x000000bf0500780c */ /* 0x000fe20000704470 */
[----:B-1----:R-:W-:-:S05]  /*00e0*/  IMAD R0, R3, UR4, R0 ;  /* 0x0000000403007c24 */ /* 0x002fca000f8e0200 */
[----:B------:R-:W-:-:S13]  /*00f0*/  ISETP.GT.OR P0, PT, R0, 0xbf, P0 ;  /* 0x000000bf0000780c */ /* 0x000fda0000704670 */
[----:B------:R-:W-:Y:S05]  /*0100*/  @P0 EXIT ;  /* 0x000000000000094d */ /* 0x000fea0003800000 */
[----:B------:R-:W0:Y:S01]  /*0110*/  LDC.64 R2, c[0x0][0x398] ;  /* 0x0000e600ff027b82 */ /* 0x000e220000000a00 */
[----:B------:R-:W1:Y:S01]  /*0120*/  LDCU.64 UR4, c[0x0][0x358] ;  /* 0x00006b00ff0477ac */ /* 0x000e620008000a00 */
[----:B------:R-:W-:Y:S02]  /*0130*/  IMAD R9, R5, 0xc0, R0 ;  /* 0x000000c005097824 */ /* 0x000fe400078e0200 */
[----:B------:R-:W-:Y:S01]  /*0140*/  IMAD R0, R4, 0x9000, RZ ;  /* 0x0000900004007824 */ /* 0x000fe200078e02ff */
[----:B------:R-:W2:Y:S01]  /*0150*/  LDCU.64 UR6, c[0x0][0x388] ;  /* 0x00007100ff0677ac */ /* 0x000ea20008000a00 */
[----:B------:R-:W3:Y:S03]  /*0160*/  LDCU.64 UR8, c[0x0][0x390] ;  /* 0x00007200ff0877ac */ /* 0x000ee60008000a00 */
[----:B------:R-:W-:-:S05]  /*0170*/  IADD3 R0, P0, PT, R0, R9, RZ ;  /* 0x0000000900007210 */ /* 0x000fca0007f1e0ff */
[----:B------:R-:W-:Y:S01]  /*0180*/  IMAD.SHL.U32 R6, R0, 0x4, RZ ;  /* 0x0000000400067824 */ /* 0x000fe200078e00ff */
[C---:B------:R-:W-:Y:S01]  /*0190*/  LEA.HI.X.SX32 R5, R9.reuse, RZ, 0x1, P0 ;  /* 0x000000ff09057211 */ /* 0x040fe200000f0eff */
[----:B0-----:R-:W-:-:S03]  /*01a0*/  IMAD.WIDE R2, R9, 0x4, R2 ;  /* 0x0000000409027825 */ /* 0x001fc600078e0202 */
[----:B--2---:R-:W-:-:S03]  /*01b0*/  IADD3 R4, P0, PT, R6, UR6, RZ ;  /* 0x0000000606047c10 */ /* 0x004fc6000ff1e0ff */
[----:B-1----:R-:W2:Y:S01]  /*01c0*/  LDG.E R2, desc[UR4][R2.64] ;  /* 0x0000000402027981 */ /* 0x002ea2000c1e1900 */
[----:B------:R-:W-:Y:S02]  /*01d0*/  SHF.L.U64.HI R0, R0, 0x2, R5 ;  /* 0x0000000200007819 */ /* 0x000fe40000010205 */
[----:B---3--:R-:W-:Y:S02]  /*01e0*/  IADD3 R6, P1, PT, R6, UR8, RZ ;  /* 0x0000000806067c10 */ /* 0x008fe4000ff3e0ff */
[C---:B------:R-:W-:Y:S02]  /*01f0*/  IADD3.X R5, PT, PT, R0.reuse, UR7, RZ, P0, !PT ;  /* 0x0000000700057c10 */ /* 0x040fe400087fe4ff */
[----:B------:R-:W-:-:S03]  /*0200*/  IADD3.X R7, PT, PT, R0, UR9, RZ, P1, !PT ;  /* 0x0000000900077c10 */ /* 0x000fc60008ffe4ff */
[----:B------:R-:W3:Y:S04]  /*0210*/  LDG.E R0, desc[UR4][R4.64+0x24000] ;  /* 0x0240000404007981 */ /* 0x000ee8000c1e1900 */
[----:B------:R-:W3:Y:S01]  /*0220*/  LDG.E R7, desc[UR4][R6.64+0x24000] ;  /* 0x0240000406077981 */ /* 0x000ee2000c1e1900 */
[----:B------:R-:W-:Y:S01]  /*0230*/  BSSY.RECONVERGENT B0, `(.L_x_1) ;  /* 0x0000010000007945 */ /* 0x000fe20003800200 */
[----:B--2---:R-:W-:Y:S02]  /*0240*/  FADD R11, R2, 1 ;  /* 0x3f800000020b7421 */ /* 0x004fe40000000000 */
[----:B------:R-:W0:Y:S02]  /*0250*/  LDC.64 R2, c[0x0][0x380] ;  /* 0x0000e000ff027b82 */ /* 0x000e240000000a00 */
[----:B------:R-:W1:Y:S01]  /*0260*/  MUFU.RCP R8, R11 ;  /* 0x0000000b00087308 */ /* 0x000e620000001000 */
[----:B---3--:R-:W-:-:S07]  /*0270*/  FMUL R0, R0, R7 ;  /* 0x0000000700007220 */ /* 0x008fce0000400000 */
[----:B------:R-:W2:Y:S01]  /*0280*/  FCHK P0, R0, R11 ;  /* 0x0000000b00007302 */ /* 0x000ea20000000000 */
[----:B-1----:R-:W-:-:S04]  /*0290*/  FFMA R13, -R11, R8, 1 ;  /* 0x3f8000000b0d7423 */ /* 0x002fc80000000108 */
[----:B------:R-:W-:Y:S01]  /*02a0*/  FFMA R13, R8, R13, R8 ;  /* 0x0000000d080d7223 */ /* 0x000fe20000000008 */
[----:B0-----:R-:W-:-:S04]  /*02b0*/  IMAD.WIDE R4, R9, 0x4, R2 ;  /* 0x0000000409047825 */ /* 0x001fc800078e0202 */
[----:B------:R-:W-:-:S04]  /*02c0*/  FFMA R8, R0, R13, RZ ;  /* 0x0000000d00087223 */ /* 0x000fc800000000ff */
[----:B------:R-:W-:-:S04]  /*02d0*/  FFMA R10, -R11, R8, R0 ;  /* 0x000000080b0a7223 */ /* 0x000fc80000000100 */
[----:B------:R-:W-:Y:S01]  /*02e0*/  FFMA R13, R13, R10, R8 ;  /* 0x0000000a0d0d7223 */ /* 0x000fe20000000008 */
[----:B--2---:R-:W-:Y:S06]  /*02f0*/  @!P0 BRA `(.L_x_2) ;  /* 0x00000000000c8947 */ /* 0x004fec0003800000 */
[----:B------:R-:W-:-:S07]  /*0300*/  MOV R2, 0x320 ;  /* 0x0000032000027802 */ /* 0x000fce0000000f00 */
[----:B------:R-:W-:Y:S05]  /*0310*/  CALL.REL.NOINC `($__internal_0_$__cuda_sm3x_div_rn_noftz_f32_slowpath) ;  /* 0x0000000000107944 */ /* 0x000fea0003c00000 */
[----:B------:R-:W-:-:S07]  /*0320*/  IMAD.MOV.U32 R13, RZ, RZ, R0 ;  /* 0x000000ffff0d7224 */ /* 0x000fce00078e0000 */
.L_x_2:
[----:B------:R-:W-:Y:S05]  /*0330*/  BSYNC.RECONVERGENT B0 ;  /* 0x0000000000007941 */ /* 0x000fea0003800200 */
.L_x_1:
[----:B------:R-:W-:Y:S01]  /*0340*/  REDG.E.ADD.F32.FTZ.RN.STRONG.GPU desc[UR4][R4.64], R13 ;  /* 0x0000000d040079a6 */ /* 0x000fe2000c12f304 */
[----:B------:R-:W-:Y:S05]  /*0350*/  EXIT ;  /* 0x000000000000794d */ /* 0x000fea0003800000 */
        .weak           $__internal_0_$__cuda_sm3x_div_rn_noftz_f32_slowpath
        .type           $__internal_0_$__cuda_sm3x_div_rn_noftz_f32_slowpath,@function
        .size           $__internal_0_$__cuda_sm3x_div_rn_noftz_f32_slowpath,(.L_x_96 - $__internal_0_$__cuda_sm3x_div_rn_noftz_f32_slowpath)
$__internal_0_$__cuda_sm3x_div_rn_noftz_f32_slowpath:
[----:B------:R-:W-:Y:S01]  /*0360*/  SHF.R.U32.HI R6, RZ, 0x17, R11 ;  /* 0x00000017ff067819 */ /* 0x000fe2000001160b */
[----:B------:R-:W-:Y:S01]  /*0370*/  BSSY.RECONVERGENT B1, `(.L_x_3) ;  /* 0x0000064000017945 */ /* 0x000fe20003800200 */
[--C-:B------:R-:W-:Y:S01]  /*0380*/  SHF.R.U32.HI R3, RZ, 0x17, R0.reuse ;  /* 0x00000017ff037819 */ /* 0x100fe20000011600 */
[----:B------:R-:W-:Y:S01]  /*0390*/  IMAD.MOV.U32 R8, RZ, RZ, R0 ;  /* 0x000000ffff087224 */ /* 0x000fe200078e0000 */
[----:B------:R-:W-:Y:S02]  /*03a0*/  LOP3.LUT R7, R6, 0xff, RZ, 0xc0, !PT ;  /* 0x000000ff06077812 */ /* 0x000fe400078ec0ff */
[----:B------:R-:W-:-:S03]  /*03b0*/  LOP3.LUT R6, R3, 0xff, RZ, 0xc0, !PT ;  /* 0x000000ff03067812 */ /* 0x000fc600078ec0ff */
[----:B------:R-:W-:Y:S02]  /*03c0*/  VIADD R12, R7, 0xffffffff ;  /* 0xffffffff070c7836 */ /* 0x000fe40000000000 */
[----:B------:R-:W-:-:S03]  /*03d0*/  VIADD R10, R6, 0xffffffff ;  /* 0xffffffff060a7836 */ /* 0x000fc60000000000 */
[----:B------:R-:W-:-:S04]  /*03e0*/  ISETP.GT.U32.AND P0, PT, R12, 0xfd, PT ;  /* 0x000000fd0c00780c */ /* 0x000fc80003f04070 */
[----:B------:R-:W-:-:S13]  /*03f0*/  ISETP.GT.U32.OR P0, PT, R10, 0xfd, P0 ;  /* 0x000000fd0a00780c */ /* 0x000fda0000704470 */
[----:B------:R-:W-:Y:S01]  /*0400*/  @!P0 IMAD.MOV.U32 R9, RZ, RZ, RZ ;  /* 0x000000ffff098224 */ /* 0x000fe200078e00ff */
[----:B------:R-:W-:Y:S06]  /*0410*/  @!P0 BRA `(.L_x_4) ;  /* 0x0000000000608947 */ /* 0x000fec0003800000 */
[----:B------:R-:W-:Y:S01]  /*0420*/  FSETP.GTU.FTZ.AND P0, PT, |R0|, +INF , PT ;  /* 0x7f8000000000780b */ /* 0x000fe20003f1c200 */
[----:B------:R-:W-:Y:S01]  /*0430*/  IMAD.MOV.U32 R3, RZ, RZ, R11 ;  /* 0x000000ffff037224 */ /* 0x000fe200078e000b */
[----:B------:R-:W-:-:S04]  /*0440*/  FSETP.GTU.FTZ.AND P1, PT, |R11|, +INF , PT ;  /* 0x7f8000000b00780b */ /* 0x000fc80003f3c200 */
[----:B------:R-:W-:-:S13]  /*0450*/  PLOP3.LUT P0, PT, P0, P1, PT, 0xf8, 0x8f ;  /* 0x00000000008f781c */ /* 0x000fda0000703f70 */
[----:B------:R-:W-:Y:S05]  /*0460*/  @P0 BRA `(.L_x_5) ;  /* 0x00000004004c0947 */ /* 0x000fea0003800000 */
[----:B------:R-:W-:-:S13]  /*0470*/  LOP3.LUT P0, RZ, R11, 0x7fffffff, R8, 0xc8, !PT ;  /* 0x7fffffff0bff7812 */ /* 0x000fda000780c808 */
[----:B------:R-:W-:Y:S05]  /*0480*/  @!P0 BRA `(.L_x_6) ;  /* 0x00000004003c8947 */ /* 0x000fea0003800000 */
[C---:B------:R-:W-:Y:S02]  /*0490*/  FSETP.NEU.FTZ.AND P2, PT, |R0|.reuse, +INF , PT ;  /* 0x7f8000000000780b */ /* 0x040fe40003f5d200 */
[----:B------:R-:W-:Y:S02]  /*04a0*/  FSETP.NEU.FTZ.AND P1, PT, |R3|, +INF , PT ;  /* 0x7f8000000300780b */ /* 0x000fe40003f3d200 */
[----:B------:R-:W-:-:S11]  /*04b0*/  FSETP.NEU.FTZ.AND P0, PT, |R0|, +INF , PT ;  /* 0x7f8000000000780b */ /* 0x000fd60003f1d200 */
[----:B------:R-:W-:Y:S05]  /*04c0*/  @!P1 BRA !P2, `(.L_x_6) ;  /* 0x00000004002c9947 */ /* 0x000fea0005000000 */
[----:B------:R-:W-:-:S04]  /*04d0*/  LOP3.LUT P2, RZ, R8, 0x7fffffff, RZ, 0xc0, !PT ;  /* 0x7fffffff08ff7812 */ /* 0x000fc8000784c0ff */
[----:B------:R-:W-:-:S13]  /*04e0*/  PLOP3.LUT P1, PT, P1, P2, PT, 0x2f, 0xf2 ;  /* 0x0000000000f2781c */ /* 0x000fda0000f24577 */
[----:B------:R-:W-:Y:S05]  /*04f0*/  @P1 BRA `(.L_x_7) ;  /* 0x0000000400181947 */ /* 0x000fea0003800000 */
[----:B------:R-:W-:-:S04]  /*0500*/  LOP3.LUT P1, RZ, R11, 0x7fffffff, RZ, 0xc0, !PT ;  /* 0x7fffffff0bff7812 */ /* 0x000fc8000782c0ff */
[----:B------:R-:W-:-:S13]  /*0510*/  PLOP3.LUT P0, PT, P0, P1, PT, 0x2f, 0xf2 ;  /* 0x0000000000f2781c */ /* 0x000fda0000702577 */
[----:B------:R-:W-:Y:S05]  /*0520*/  @P0 BRA `(.L_x_8) ;  /* 0x0000000400000947 */ /* 0x000fea0003800000 */
[----:B------:R-:W-:Y:S02]  /*0530*/  ISETP.GE.AND P0, PT, R10, RZ, PT ;  /* 0x000000ff0a00720c */ /* 0x000fe40003f06270 */
[----:B------:R-:W-:-:S11]  /*0540*/  ISETP.GE.AND P1, PT, R12, RZ, PT ;  /* 0x000000ff0c00720c */ /* 0x000fd60003f26270 */
[----:B------:R-:W-:Y:S02]  /*0550*/  @P0 IMAD.MOV.U32 R9, RZ, RZ, RZ ;  /* 0x000000ffff090224 */ /* 0x000fe400078e00ff */
[----:B------:R-:W-:Y:S01]  /*0560*/  @!P0 FFMA R8, R0, 1.84467440737095516160e+19, RZ ;  /* 0x5f80000000088823 */ /* 0x000fe200000000ff */
[----:B------:R-:W-:Y:S02]  /*0570*/  @!P0 IMAD.MOV.U32 R9, RZ, RZ, -0x40 ;  /* 0xffffffc0ff098424 */ /* 0x000fe400078e00ff */
[----:B------:R-:W-:Y:S02]  /*0580*/  @!P1 FFMA R11, R3, 1.84467440737095516160e+19, RZ ;  /* 0x5f800000030b9823 */ /* 0x000fe400000000ff */
[----:B------:R-:W-:-:S07]  /*0590*/  @!P1 VIADD R9, R9, 0x40 ;  /* 0x0000004009099836 */ /* 0x000fce0000000000 */
.L_x_4:
[----:B------:R-:W-:Y:S01]  /*05a0*/  LEA R0, R7, 0xc0800000, 0x17 ;  /* 0xc080000007007811 */ /* 0x000fe200078eb8ff */
[----:B------:R-:W-:Y:S01]  /*05b0*/  VIADD R6, R6, 0xffffff81 ;  /* 0xffffff8106067836 */ /* 0x000fe20000000000 */
[----:B------:R-:W-:Y:S03]  /*05c0*/  BSSY.RECONVERGENT B2, `(.L_x_9) ;  /* 0x0000035000027945 */ /* 0x000fe60003800200 */
[----:B------:R-:W-:Y:S02]  /*05d0*/  IMAD.IADD R11, R11, 0x1, -R0 ;  /* 0x000000010b0b7824 */ /* 0x000fe400078e0a00 */
[C---:B------:R-:W-:Y:S01]  /*05e0*/  IMAD R0, R6.reuse, -0x800000, R8 ;  /* 0xff80000006007824 */ /* 0x040fe200078e0208 */
[----:B------:R-:W-:Y:S01]  /*05f0*/  IADD3 R6, PT, PT, R6, 0x7f, -R7 ;  /* 0x0000007f06067810 */ /* 0x000fe20007ffe807 */
[----:B------:R-:W0:Y:S01]  /*0600*/  MUFU.RCP R3, R11 ;  /* 0x0000000b00037308 */ /* 0x000e220000001000 */
[----:B------:R-:W-:-:S03]  /*0610*/  FADD.FTZ R13, -R11, -RZ ;  /* 0x800000ff0b0d7221 */ /* 0x000fc60000010100 */
[----:B------:R-:W-:Y:S02]  /*0620*/  IMAD.IADD R6, R6, 0x1, R9 ;  /* 0x0000000106067824 */ /* 0x000fe400078e0209 */
[----:B0-----:R-:W-:-:S04]  /*0630*/  FFMA R10, R3, R13, 1 ;  /* 0x3f800000030a7423 */ /* 0x001fc8000000000d */
[----:B------:R-:W-:-:S04]  /*0640*/  FFMA R10, R3, R10, R3 ;  /* 0x0000000a030a7223 */ /* 0x000fc80000000003 */
[----:B------:R-:W-:-:S04]  /*0650*/  FFMA R3, R0, R10, RZ ;  /* 0x0000000a00037223 */ /* 0x000fc800000000ff */
[----:B------:R-:W-:-:S04]  /*0660*/  FFMA R8, R13, R3, R0 ;  /* 0x000000030d087223 */ /* 0x000fc80000000000 */
[----:B------:R-:W-:-:S04]  /*0670*/  FFMA R15, R10, R8, R3 ;  /* 0x000000080a0f7223 */ /* 0x000fc80000000003 */
[----:B------:R-:W-:-:S04]  /*0680*/  FFMA R8, R13, R15, R0 ;  /* 0x0000000f0d087223 */ /* 0x000fc80000000000 */
[----:B------:R-:W-:-:S05]  /*0690*/  FFMA R0, R10, R8, R15 ;  /* 0x000000080a007223 */ /* 0x000fca000000000f */
[----:B------:R-:W-:-:S04]  /*06a0*/  SHF.R.U32.HI R3, RZ, 0x17, R0 ;  /* 0x00000017ff037819 */ /* 0x000fc80000011600 */
[----:B------:R-:W-:-:S05]  /*06b0*/  LOP3.LUT R3, R3, 0xff, RZ, 0xc0, !PT ;  /* 0x000000ff03037812 */ /* 0x000fca00078ec0ff */
[----:B------:R-:W-:-:S04]  /*06c0*/  IMAD.IADD R9, R3, 0x1, R6 ;  /* 0x0000000103097824 */ /* 0x000fc800078e0206 */
[----:B------:R-:W-:-:S05]  /*06d0*/  VIADD R3, R9, 0xffffffff ;  /* 0xffffffff09037836 */ /* 0x000fca0000000000 */
[----:B------:R-:W-:-:S13]  /*06e0*/  ISETP.GE.U32.AND P0, PT, R3, 0xfe, PT ;  /* 0x000000fe0300780c */ /* 0x000fda0003f06070 */
[----:B------:R-:W-:Y:S05]  /*06f0*/  @!P0 BRA `(.L_x_10) ;  /* 0x0000000000808947 */ /* 0x000fea0003800000 */
[----:B------:R-:W-:-:S13]  /*0700*/  ISETP.GT.AND P0, PT, R9, 0xfe, PT ;  /* 0x000000fe0900780c */ /* 0x000fda0003f04270 */
[----:B------:R-:W-:Y:S05]  /*0710*/  @P0 BRA `(.L_x_11) ;  /* 0x00000000006c0947 */ /* 0x000fea0003800000 */
[----:B------:R-:W-:-:S13]  /*0720*/  ISETP.GE.AND P0, PT, R9, 0x1, PT ;  /* 0x000000010900780c */ /* 0x000fda0003f06270 */
[----:B------:R-:W-:Y:S05]  /*0730*/  @P0 BRA `(.L_x_12) ;  /* 0x0000000000740947 */ /* 0x000fea0003800000 */
[----:B------:R-:W-:Y:S02]  /*0740*/  ISETP.GE.AND P0, PT, R9, -0x18, PT ;  /* 0xffffffe80900780c */ /* 0x000fe40003f06270 */
[----:B------:R-:W-:-:S11]  /*0750*/  LOP3.LUT R0, R0, 0x80000000, RZ, 0xc0, !PT ;  /* 0x8000000000007812 */ /* 0x000fd600078ec0ff */
[----:B------:R-:W-:Y:S05]  /*0760*/  @!P0 BRA `(.L_x_12) ;  /* 0x0000000000688947 */ /* 0x000fea0003800000 */
[CCC-:B------:R-:W-:Y:S01]  /*0770*/  FFMA.RZ R3, R10.reuse, R8.reuse, R15.reuse ;  /* 0x000000080a037223 */ /* 0x1c0fe2000000c00f */
[CCC-:B------:R-:W-:Y:S01]  /*0780*/  FFMA.RM R6, R10.reuse, R8.reuse, R15.reuse ;  /* 0x000000080a067223 */ /* 0x1c0fe2000000400f */
[C---:B------:R-:W-:Y:S02]  /*0790*/  ISETP.NE.AND P2, PT, R9.reuse, RZ, PT ;  /* 0x000000ff0900720c */ /* 0x040fe40003f45270 */
[----:B------:R-:W-:Y:S02]  /*07a0*/  ISETP.NE.AND P1, PT, R9, RZ, PT ;  /* 0x000000ff0900720c */ /* 0x000fe40003f25270 */
[----:B------:R-:W-:Y:S01]  /*07b0*/  LOP3.LUT R7, R3, 0x7fffff, RZ, 0xc0, !PT ;  /* 0x007fffff03077812 */ /* 0x000fe200078ec0ff */
[----:B------:R-:W-:Y:S01]  /*07c0*/  FFMA.RP R3, R10, R8, R15 ;  /* 0x000000080a037223 */ /* 0x000fe2000000800f */
[----:B------:R-:W-:Y:S02]  /*07d0*/  VIADD R8, R9, 0x20 ;  /* 0x0000002009087836 */ /* 0x000fe40000000000 */
[----:B------:R-:W-:Y:S01]  /*07e0*/  LOP3.LUT R7, R7, 0x800000, RZ, 0xfc, !PT ;  /* 0x0080000007077812 */ /* 0x000fe200078efcff */
[----:B------:R-:W-:Y:S01]  /*07f0*/  IMAD.MOV R9, RZ, RZ, -R9 ;  /* 0x000000ffff097224 */ /* 0x000fe200078e0a09 */
[----:B------:R-:W-:-:S02]  /*0800*/  FSETP.NEU.FTZ.AND P0, PT, R3, R6, PT ;  /* 0x000000060300720b */ /* 0x000fc40003f1d000 */
[----:B------:R-:W-:Y:S02]  /*0810*/  SHF.L.U32 R8, R7, R8, RZ ;  /* 0x0000000807087219 */ /* 0x000fe400000006ff */
[----:B------:R-:W-:Y:S02]  /*0820*/  SEL R6, R9, RZ, P2 ;  /* 0x000000ff09067207 */ /* 0x000fe40001000000 */
[----:B------:R-:W-:Y:S02]  /*0830*/  ISETP.NE.AND P1, PT, R8, RZ, P1 ;  /* 0x000000ff0800720c */ /* 0x000fe40000f25270 */
[----:B------:R-:W-:Y:S02]  /*0840*/  SHF.R.U32.HI R6, RZ, R6, R7 ;  /* 0x00000006ff067219 */ /* 0x000fe40000011607 */
[----:B------:R-:W-:Y:S02]  /*0850*/  PLOP3.LUT P0, PT, P0, P1, PT, 0xf8, 0x8f ;  /* 0x00000000008f781c */ /* 0x000fe40000703f70 */
[----:B------:R-:W-:-:S02]  /*0860*/  SHF.R.U32.HI R8, RZ, 0x1, R6 ;  /* 0x00000001ff087819 */ /* 0x000fc40000011606 */
[----:B------:R-:W-:-:S04]  /*0870*/  SEL R3, RZ, 0x1, !P0 ;  /* 0x00000001ff037807 */ /* 0x000fc80004000000 */
[----:B------:R-:W-:-:S04]  /*0880*/  LOP3.LUT R3, R3, 0x1, R8, 0xf8, !PT ;  /* 0x0000000103037812 */ /* 0x000fc800078ef808 */
[----:B------:R-:W-:-:S05]  /*0890*/  LOP3.LUT R3, R3, R6, RZ, 0xc0, !PT ;  /* 0x0000000603037212 */ /* 0x000fca00078ec0ff */
[----:B------:R-:W-:-:S05]  /*08a0*/  IMAD.IADD R3, R8, 0x1, R3 ;  /* 0x0000000108037824 */ /* 0x000fca00078e0203 */
[----:B------:R-:W-:Y:S01]  /*08b0*/  LOP3.LUT R0, R3, R0, RZ, 0xfc, !PT ;  /* 0x0000000003007212 */ /* 0x000fe200078efcff */
[----:B------:R-:W-:Y:S06]  /*08c0*/  BRA `(.L_x_12) ;  /* 0x0000000000107947 */ /* 0x000fec0003800000 */
.L_x_11:
[----:B------:R-:W-:-:S04]  /*08d0*/  LOP3.LUT R0, R0, 0x80000000, RZ, 0xc0, !PT ;  /* 0x8000000000007812 */ /* 0x000fc800078ec0ff */
[----:B------:R-:W-:Y:S01]  /*08e0*/  LOP3.LUT R0, R0, 0x7f800000, RZ, 0xfc, !PT ;  /* 0x7f80000000007812 */ /* 0x000fe200078efcff */
[----:B------:R-:W-:Y:S06]  /*08f0*/  BRA `(.L_x_12) ;  /* 0x0000000000047947 */ /* 0x000fec0003800000 */
.L_x_10:
[----:B------:R-:W-:-:S07]  /*0900*/  IMAD R0, R6, 0x800000, R0 ;  /* 0x0080000006007824 */ /* 0x000fce00078e0200 */
.L_x_12:
[----:B------:R-:W-:Y:S05]  /*0910*/  BSYNC.RECONVERGENT B2 ;  /* 0x0000000000027941 */ /* 0x000fea0003800200 */
.L_x_9:
[----:B------:R-:W-:Y:S05]  /*0920*/  BRA `(.L_x_13) ;  /* 0x0000000000207947 */ /* 0x000fea0003800000 */
.L_x_8:
[----:B------:R-:W-:-:S04]  /*0930*/  LOP3.LUT R0, R11, 0x80000000, R8, 0x48, !PT ;  /* 0x800000000b007812 */ /* 0x000fc800078e4808 */
[----:B------:R-:W-:Y:S01]  /*0940*/  LOP3.LUT R0, R0, 0x7f800000, RZ, 0xfc, !PT ;  /* 0x7f80000000007812 */ /* 0x000fe200078efcff */
[----:B------:R-:W-:Y:S06]  /*0950*/  BRA `(.L_x_13) ;  /* 0x0000000000147947 */ /* 0x000fec0003800000 */
.L_x_7:
[----:B------:R-:W-:Y:S01]  /*0960*/  LOP3.LUT R0, R11, 0x80000000, R8, 0x48, !PT ;  /* 0x800000000b007812 */ /* 0x000fe200078e4808 */
[----:B------:R-:W-:Y:S06]  /*0970*/  BRA `(.L_x_13) ;  /* 0x00000000000c7947 */ /* 0x000fec0003800000 */
.L_x_6:
[----:B------:R-:W0:Y:S01]  /*0980*/  MUFU.RSQ R0, -QNAN ;  /* 0xffc0000000007908 */ /* 0x000e220000001400 */
[----:B------:R-:W-:Y:S05]  /*0990*/  BRA `(.L_x_13) ;  /* 0x0000000000047947 */ /* 0x000fea0003800000 */
.L_x_5:
[----:B------:R-:W-:-:S07]  /*09a0*/  FADD.FTZ R0, R0, R3 ;  /* 0x0000000300007221 */ /* 0x000fce0000010000 */
.L_x_13:
[----:B------:R-:W-:Y:S05]  /*09b0*/  BSYNC.RECONVERGENT B1 ;  /* 0x0000000000017941 */ /* 0x000fea0003800200 */
.L_x_3:
[----:B------:R-:W-:-:S04]  /*09c0*/  IMAD.MOV.U32 R3, RZ, RZ, 0x0 ;  /* 0x00000000ff037424 */ /* 0x000fc800078e00ff */
[----:B0-----:R-:W-:Y:S05]  /*09d0*/  RET.REL.NODEC R2 `(_Z19update_differentialPfPKfS1_S1_) ;  /* 0xfffffff402887950 */ /* 0x001fea0003c3ffff */
.L_x_14:
        /* <DEDUP_REMOVED lines=10> */
.L_x_96:


//--------------------- .text._Z15laplace_cornersPKfPf --------------------------
	.section	.text._Z15laplace_cornersPKfPf,"ax",@progbits
	.align	128
        .global         _Z15laplace_cornersPKfPf
        .type           _Z15laplace_cornersPKfPf,@function
        .size           _Z15laplace_cornersPKfPf,(.L_x_103 - _Z15laplace_cornersPKfPf)
        .other          _Z15laplace_cornersPKfPf,@"STO_CUDA_ENTRY STV_DEFAULT"
_Z15laplace_cornersPKfPf:
.text._Z15laplace_cornersPKfPf:
[----:B------:R-:W-:Y:S01]  /*0000*/  LDC R1, c[0x0][0x37c] ;  /* 0x0000df00ff017b82 */ /* 0x000fe20000000800 */
[----:B------:R-:W0:Y:S07]  /*0010*/  S2R R0, SR_TID.X ;  /* 0x0000000000007919 */ /* 0x000e2e0000002100 */
[----:B------:R-:W0:Y:S08]  /*0020*/  S2UR UR4, SR_CTAID.X ;  /* 0x00000000000479c3 */ /* 0x000e300000002500 */
[----:B------:R-:W0:Y:S02]  /*0030*/  LDC R3, c[0x0][0x360] ;  /* 0x0000d800ff037b82 */ /* 0x000e240000000800 */
[----:B0-----:R-:W-:-:S05]  /*0040*/  IMAD R0, R3, UR4, R0 ;  /* 0x0000000403007c24 */ /* 0x001fca000f8e0200 */
[----:B------:R-:W-:-:S13]  /*0050*/  ISETP.GT.AND P0, PT, R0, 0x18f, PT ;  /* 0x0000018f0000780c */ /* 0x000fda0003f04270 */
[----:B------:R-:W-:Y:S05]  /*0060*/  @P0 EXIT ;  /* 0x000000000000094d */ /* 0x000fea0003800000 */
[----:B------:R-:W0:Y:S01]  /*0070*/  LDC.64 R2, c[0x0][0x388] ;  /* 0x0000e200ff027b82 */ /* 0x000e220000000a00 */
[----:B------:R-:W1:Y:S01]  /*0080*/  LDCU.64 UR4, c[0x0][0x358] ;  /* 0x00006b00ff0477ac */ /* 0x000e620008000a00 */
[----:B------:R-:W-:-:S04]  /*0090*/  IMAD R5, R0, 0x9000, RZ ;  /* 0x0000900000057824 */ /* 0x000fc800078e02ff */
[----:B0-----:R-:W-:-:S05]  /*00a0*/  IMAD.WIDE R2, R5, 0x4, R2 ;  /* 0x0000000405027825 */ /* 0x001fca00078e0202 */
[----:B-1----:R-:W2:Y:S04]  /*00b0*/  LDG.E R0, desc[UR4][R2.64+0x24004] ;  /* 0x0240040402007981 */ /* 0x002ea8000c1e1900 */
[----:B------:R-:W2:Y:S04]  /*00c0*/  LDG.E R5, desc[UR4][R2.64+0x24300] ;  /* 0x0243000402057981 */ /* 0x000ea8000c1e1900 */
[----:B------:R-:W3:Y:S04]  /*00d0*/  LDG.E R4, desc[UR4][R2.64+0x242f8] ;  /* 0x0242f80402047981 */ /* 0x000ee8000c1e1900 */
[----:B------:R-:W3:Y:S04]  /*00e0*/  LDG.E R7, desc[UR4][R2.64+0x245fc] ;  /* 0x0245fc0402077981 */ /* 0x000ee8000c1e1900 */
[----:B------:R-:W4:Y:S04]  /*00f0*/  LDG.E R6, desc[UR4][R2.64+0x47d04] ;  /* 0x047d040402067981 */ /* 0x000f28000c1e1900 */
[----:B------:R-:W4:Y:S04]  /*0100*/  LDG.E R9, desc[UR4][R2.64+0x47a00] ;  /* 0x047a000402097981 */ /* 0x000f28000c1e1900 */
[----:B------:R-:W5:Y:S04]  /*0110*/  LDG.E R8, desc[UR4][R2.64+0x47ff8] ;  /* 0x047ff80402087981 */ /* 0x000f68000c1e1900 */
[----:B------:R-:W5:Y:S01]  /*0120*/  LDG.E R11, desc[UR4][R2.64+0x47cfc] ;  /* 0x047cfc04020b7981 */ /* 0x000f62000c1e1900 */
[----:B--2---:R-:W-:-:S04]  /*0130*/  FADD R0, R0, R5 ;  /* 0x0000000500007221 */ /* 0x004fc80000000000 */
[----:B------:R-:W-:Y:S01]  /*0140*/  FMUL R5, R0, 0.5 ;  /* 0x3f00000000057820 */ /* 0x000fe20000400000 */
[----:B---3--:R-:W-:-:S04]  /*0150*/  FADD R4, R4, R7 ;  /* 0x0000000704047221 */ /* 0x008fc80000000000 */
[----:B------:R-:W-:Y:S01]  /*0160*/  STG.E desc[UR4][R2.64+0x24000], R5 ;  /* 0x0240000502007986 */ /* 0x000fe2000c101904 */
[----:B------:R-:W-:Y:S01]  /*0170*/  FMUL R7, R4, 0.5 ;  /* 0x3f00000004077820 */ /* 0x000fe20000400000 */
[----:B----4-:R-:W-:-:S04]  /*0180*/  FADD R6, R6, R9 ;  /* 0x0000000906067221 */ /* 0x010fc80000000000 */
[----:B------:R-:W-:Y:S01]  /*0190*/  STG.E desc[UR4][R2.64+0x242fc], R7 ;  /* 0x0242fc0702007986 */ /* 0x000fe2000c101904 */
[----:B------:R-:W-:Y:S01]  /*01a0*/  FMUL R9, R6, 0.5 ;  /* 0x3f00000006097820 */ /* 0x000fe20000400000 */
[----:B-----5:R-:W-:-:S04]  /*01b0*/  FADD R8, R8, R11 ;  /* 0x0000000b08087221 */ /* 0x020fc80000000000 */
[----:B------:R-:W-:Y:S01]  /*01c0*/  STG.E desc[UR4][R2.64+0x47d00], R9 ;  /* 0x047d000902007986 */ /* 0x000fe2000c101904 */
[----:B------:R-:W-:-:S05]  /*01d0*/  FMUL R11, R8, 0.5 ;  /* 0x3f000000080b7820 */ /* 0x000fca0000400000 */
[----:B------:R-:W-:Y:S01]  /*01e0*/  STG.E desc[UR4][R2.64+0x47ffc], R11 ;  /* 0x047ffc0b02007986 */ /* 0x000fe2000c101904 */
[----:B------:R-:W-:Y:S05]  /*01f0*/  EXIT ;  /* 0x000000000000794d */ /* 0x000fea0003800000 */
.L_x_15:
        /* <DEDUP_REMOVED lines=16> */
.L_x_103:


//--------------------- .text._Z7laplacePKfPf     --------------------------
	.section	.text._Z7laplacePKfPf,"ax",@progbits
	.align	128
        .global         _Z7laplacePKfPf
        .type           _Z7laplacePKfPf,@function
        .size           _Z7laplacePKfPf,(.L_x_97 - _Z7laplacePKfPf)
        .other          _Z7laplacePKfPf,@"STO_CUDA_ENTRY STV_DEFAULT"
_Z7laplacePKfPf:
.text._Z7laplacePKfPf:
        /* <DEDUP_REMOVED lines=17> */
[C---:B------:R-:W-:Y:S01]  /*0110*/  ISETP.GE.U32.AND P0, PT, R3.reuse, 0xbf, PT ;  /* 0x000000bf0300780c */ /* 0x040fe20003f06070 */
[----:B------:R-:W0:Y:S01]  /*0120*/  LDCU.64 UR6, c[0x0][0x380] ;  /* 0x00007000ff0677ac */ /* 0x000e220008000a00 */
[C---:B------:R-:W-:Y:S01]  /*0130*/  VIADD R4, R3.reuse, 0x1 ;  /* 0x0000000103047836 */ /* 0x040fe20000000000 */
[----:B------:R-:W-:Y:S01]  /*0140*/  ISETP.GT.AND P1, PT, R0, RZ, PT ;  /* 0x000000ff0000720c */ /* 0x000fe20003f24270 */
[C-C-:B------:R-:W-:Y:S01]  /*0150*/  IMAD R13, R3.reuse, 0xc0, R0.reuse ;  /* 0x000000c0030d7824 */ /* 0x140fe200078e0200 */
[----:B------:R-:W-:Y:S01]  /*0160*/  VIMNMX.U32 R5, PT, PT, R3, 0x1, !PT ;  /* 0x0000000103057848 */ /* 0x000fe20007fe0000 */
[----:B------:R-:W-:Y:S01]  /*0170*/  IMAD R2, R2, 0x9000, RZ ;  /* 0x0000900002027824 */ /* 0x000fe200078e02ff */
[----:B------:R-:W1:Y:S01]  /*0180*/  LDCU.64 UR4, c[0x0][0x358] ;  /* 0x00006b00ff0477ac */ /* 0x000e620008000a00 */
[----:B------:R-:W-:Y:S02]  /*0190*/  VIADD R7, R13, 0xffffffff ;  /* 0xffffffff0d077836 */ /* 0x000fe40000000000 */
[----:B------:R-:W-:-:S03]  /*01a0*/  IMAD R5, R5, 0xc0, R0 ;  /* 0x000000c005057824 */ /* 0x000fc600078e0200 */
[----:B------:R-:W-:Y:S01]  /*01b0*/  @P0 IMAD.MOV R4, RZ, RZ, R3 ;  /* 0x000000ffff040224 */ /* 0x000fe200078e0203 */
[----:B------:R-:W-:Y:S01]  /*01c0*/  ISETP.GE.AND P0, PT, R0, 0xbf, PT ;  /* 0x000000bf0000780c */ /* 0x000fe20003f06270 */
[----:B------:R-:W-:Y:S02]  /*01d0*/  VIADD R5, R5, 0xffffff40 ;  /* 0xffffff4005057836 */ /* 0x000fe40000000000 */
[----:B------:R-:W-:Y:S02]  /*01e0*/  IMAD R3, R4, 0xc0, RZ ;  /* 0x000000c004037824 */ /* 0x000fe400078e02ff */
[----:B------:R-:W-:Y:S01]  /*01f0*/  @!P1 IMAD.MOV R7, RZ, RZ, R13 ;  /* 0x000000ffff079224 */ /* 0x000fe200078e020d */
[-C--:B------:R-:W-:Y:S02]  /*0200*/  IADD3 R9, P1, PT, R5, R2.reuse, RZ ;  /* 0x0000000205097210 */ /* 0x080fe40007f3e0ff */
[--C-:B------:R-:W-:Y:S02]  /*0210*/  IADD3 R3, P2, P3, R3, R2, R0.reuse ;  /* 0x0000000203037210 */ /* 0x100fe40007b5e000 */
[----:B------:R-:W-:-:S02]  /*0220*/  SHF.R.S32.HI R0, RZ, 0x1f, R0 ;  /* 0x0000001fff007819 */ /* 0x000fc40000011400 */
[----:B------:R-:W-:Y:S02]  /*0230*/  LEA.HI.X.SX32 R12, R5, RZ, 0x1, P1 ;  /* 0x000000ff050c7211 */ /* 0x000fe400008f0eff */
[----:B------:R-:W-:Y:S02]  /*0240*/  IADD3.X R4, PT, PT, RZ, RZ, R0, P2, P3 ;  /* 0x000000ffff047210 */ /* 0x000fe400017e6400 */
[C---:B0-----:R-:W-:Y:S02]  /*0250*/  LEA R10, P2, R3.reuse, UR6, 0x2 ;  /* 0x00000006030a7c11 */ /* 0x041fe4000f8410ff */
[----:B------:R-:W-:Y:S02]  /*0260*/  IADD3 R0, P3, PT, R2, R7, RZ ;  /* 0x0000000702007210 */ /* 0x000fe40007f7e0ff */
[----:B------:R-:W-:Y:S01]  /*0270*/  LEA.HI.X R11, R3, UR7, R4, 0x2, P2 ;  /* 0x00000007030b7c11 */ /* 0x000fe200090f1404 */
[----:B------:R-:W-:Y:S01]  /*0280*/  VIADD R3, R13, 0x1 ;  /* 0x000000010d037836 */ /* 0x000fe20000000000 */
[----:B------:R-:W-:Y:S01]  /*0290*/  LEA.HI.X.SX32 R7, R7, RZ, 0x1, P3 ;  /* 0x000000ff07077211 */ /* 0x000fe200018f0eff */
[----:B------:R-:W-:Y:S01]  /*02a0*/  @P0 IMAD.MOV R3, RZ, RZ, R13 ;  /* 0x000000ffff030224 */ /* 0x000fe200078e020d */
[----:B------:R-:W-:-:S02]  /*02b0*/  LEA R6, P2, R0, UR6, 0x2 ;  /* 0x0000000600067c11 */ /* 0x000fc4000f8410ff */
[----:B------:R-:W-:Y:S01]  /*02c0*/  IADD3 R4, P3, PT, R2, R13, RZ ;  /* 0x0000000d02047210 */ /* 0x000fe20007f7e0ff */
[----:B-1----:R0:W2:Y:S01]  /*02d0*/  LDG.E R11, desc[UR4][R10.64+0x24000] ;  /* 0x024000040a0b7981 */ /* 0x0020a2000c1e1900 */
[----:B------:R-:W-:Y:S02]  /*02e0*/  LEA R8, P1, R9, UR6, 0x2 ;  /* 0x0000000609087c11 */ /* 0x000fe4000f8210ff */
[----:B------:R-:W-:Y:S02]  /*02f0*/  LEA.HI.X R7, R0, UR7, R7, 0x2, P2 ;  /* 0x0000000700077c11 */ /* 0x000fe400090f1407 */
[----:B------:R-:W-:Y:S02]  /*0300*/  LEA.HI.X.SX32 R13, R13, RZ, 0x1, P3 ;  /* 0x000000ff0d0d7211 */ /* 0x000fe400018f0eff */
[----:B------:R-:W-:Y:S01]  /*0310*/  IADD3 R0, P0, PT, R2, R3, RZ ;  /* 0x0000000302007210 */ /* 0x000fe20007f1e0ff */
[----:B------:R-:W3:Y:S01]  /*0320*/  LDG.E R6, desc[UR4][R6.64+0x24000] ;  /* 0x0240000406067981 */ /* 0x000ee2000c1e1900 */
[----:B------:R-:W-:-:S02]  /*0330*/  LEA.HI.X R9, R9, UR7, R12, 0x2, P1 ;  /* 0x0000000709097c11 */ /* 0x000fc400088f140c */
[C---:B------:R-:W-:Y:S01]  /*0340*/  SHF.L.U64.HI R2, R4.reuse, 0x2, R13 ;  /* 0x0000000204027819 */ /* 0x040fe2000001020d */
[----:B------:R-:W-:Y:S01]  /*0350*/  IMAD.SHL.U32 R4, R4, 0x4, RZ ;  /* 0x0000000404047824 */ /* 0x000fe200078e00ff */
[----:B------:R-:W-:Y:S01]  /*0360*/  LEA.HI.X.SX32 R3, R3, RZ, 0x1, P0 ;  /* 0x000000ff03037211 */ /* 0x000fe200000f0eff */
[----:B------:R-:W2:Y:S01]  /*0370*/  LDG.E R8, desc[UR4][R8.64+0x24000] ;  /* 0x0240000408087981 */ /* 0x000ea2000c1e1900 */
[----:B------:R-:W-:-:S04]  /*0380*/  LEA R12, P0, R0, UR6, 0x2 ;  /* 0x00000006000c7c11 */ /* 0x000fc8000f8010ff */
[----:B------:R-:W-:Y:S02]  /*0390*/  LEA.HI.X R13, R0, UR7, R3, 0x2, P0 ;  /* 0x00000007000d7c11 */ /* 0x000fe400080f1403 */
[----:B------:R-:W-:Y:S01]  /*03a0*/  IADD3 R14, P0, PT, R4, UR6, RZ ;  /* 0x00000006040e7c10 */ /* 0x000fe2000ff1e0ff */
[----:B------:R-:W1:Y:S02]  /*03b0*/  LDC R3, c[0x3][0x8] ;  /* 0x00c00200ff037b82 */ /* 0x000e640000000800 */
[----:B------:R-:W4:Y:S01]  /*03c0*/  LDG.E R12, desc[UR4][R12.64+0x24000] ;  /* 0x024000040c0c7981 */ /* 0x000f22000c1e1900 */
[----:B------:R-:W-:-:S06]  /*03d0*/  IADD3.X R15, PT, PT, R2, UR7, RZ, P0, !PT ;  /* 0x00000007020f7c10 */ /* 0x000fcc00087fe4ff */
[----:B------:R-:W5:Y:S01]  /*03e0*/  LDG.E R15, desc[UR4][R14.64+0x24000] ;  /* 0x024000040e0f7981 */ /* 0x000f62000c1e1900 */
[----:B-1----:R-:W-:-:S04]  /*03f0*/  FMUL R3, R3, R3 ;  /* 0x0000000303037220 */ /* 0x002fc80000400000 */
[----:B0-----:R-:W0:Y:S01]  /*0400*/  MUFU.RCP R10, R3 ;  /* 0x00000003000a7308 */ /* 0x001e220000001000 */
[----:B------:R-:W-:Y:S01]  /*0410*/  BSSY.RECONVERGENT B0, `(.L_x_16) ;  /* 0x000000f000007945 */ /* 0x000fe20003800200 */
[----:B0-----:R-:W-:-:S04]  /*0420*/  FFMA R5, -R3, R10, 1 ;  /* 0x3f80000003057423 */ /* 0x001fc8000000010a */
[----:B------:R-:W-:Y:S01]  /*0430*/  FFMA R5, R10, R5, R10 ;  /* 0x000000050a057223 */ /* 0x000fe2000000000a */
[----:B--2---:R-:W-:-:S04]  /*0440*/  FADD R11, R8, R11 ;  /* 0x0000000b080b7221 */ /* 0x004fc80000000000 */
[----:B---3--:R-:W-:-:S04]  /*0450*/  FADD R11, R11, R6 ;  /* 0x000000060b0b7221 */ /* 0x008fc80000000000 */
[----:B----4-:R-:W-:-:S04]  /*0460*/  FADD R0, R11, R12 ;  /* 0x0000000c0b007221 */ /* 0x010fc80000000000 */
[----:B-----5:R-:W-:-:S04]  /*0470*/  FFMA R0, R15, -4, R0 ;  /* 0xc08000000f007823 */ /* 0x020fc80000000000 */
[----:B------:R-:W0:Y:S01]  /*0480*/  FCHK P0, R0, R3 ;  /* 0x0000000300007302 */ /* 0x000e220000000000 */
[----:B------:R-:W-:-:S04]  /*0490*/  FFMA R6, R0, R5, RZ ;  /* 0x0000000500067223 */ /* 0x000fc800000000ff */
[----:B------:R-:W-:-:S04]  /*04a0*/  FFMA R7, -R3, R6, R0 ;  /* 0x0000000603077223 */ /* 0x000fc80000000100 */
[----:B------:R-:W-:Y:S01]  /*04b0*/  FFMA R7, R5, R7, R6 ;  /* 0x0000000705077223 */ /* 0x000fe20000000006 */
[----:B0-----:R-:W-:Y:S06]  /*04c0*/  @!P0 BRA `(.L_x_17) ;  /* 0x00000000000c8947 */ /* 0x001fec0003800000 */
[----:B------:R-:W-:-:S07]  /*04d0*/  MOV R6, 0x4f0 ;  /* 0x000004f000067802 */ /* 0x000fce0000000f00 */
[----:B------:R-:W-:Y:S05]  /*04e0*/  CALL.REL.NOINC `($__internal_1_$__cuda_sm3x_div_rn_noftz_f32_slowpath) ;  /* 0x00000000001c7944 */ /* 0x000fea0003c00000 */
[----:B------:R-:W-:-:S07]  /*04f0*/  IMAD.MOV.U32 R7, RZ, RZ, R0 ;  /* 0x000000ffff077224 */ /* 0x000fce00078e0000 */
.L_x_17:
[----:B------:R-:W-:Y:S05]  /*0500*/  BSYNC.RECONVERGENT B0 ;  /* 0x0000000000007941 */ /* 0x000fea0003800200 */
.L_x_16:
[----:B------:R-:W0:Y:S02]  /*0510*/  LDCU.64 UR6, c[0x0][0x388] ;  /* 0x00007100ff0677ac */ /* 0x000e240008000a00 */
[----:B0-----:R-:W-:-:S04]  /*0520*/  IADD3 R4, P0, PT, R4, UR6, RZ ;  /* 0x0000000604047c10 */ /* 0x001fc8000ff1e0ff */
[----:B------:R-:W-:-:S05]  /*0530*/  IADD3.X R5, PT, PT, R2, UR7, RZ, P0, !PT ;  /* 0x0000000702057c10 */ /* 0x000fca00087fe4ff */
[----:B------:R-:W-:Y:S01]  /*0540*/  STG.E desc[UR4][R4.64+0x24000], R7 ;  /* 0x0240000704007986 */ /* 0x000fe2000c101904 */
[----:B------:R-:W-:Y:S05]  /*0550*/  EXIT ;  /* 0x000000000000794d */ /* 0x000fea0003800000 */
        .weak           $__internal_1_$__cuda_sm3x_div_rn_noftz_f32_slowpath
        .type           $__internal_1_$__cuda_sm3x_div_rn_noftz_f32_slowpath,@function
        .size           $__internal_1_$__cuda_sm3x_div_rn_noftz_f32_slowpath,(.L_x_97 - $__internal_1_$__cuda_sm3x_div_rn_noftz_f32_slowpath)
$__internal_1_$__cuda_sm3x_div_rn_noftz_f32_slowpath:
[--C-:B------:R-:W-:Y:S01]  /*0560*/  SHF.R.U32.HI R7, RZ, 0x17, R3.reuse ;  /* 0x00000017ff077819 */ /* 0x100fe20000011603 */
[----:B------:R-:W-:Y:S01]  /*0570*/  BSSY.RECONVERGENT B1, `(.L_x_18) ;  /* 0x0000064000017945 */ /* 0x000fe20003800200 */
[--C-:B------:R-:W-:Y:S01]  /*0580*/  SHF.R.U32.HI R5, RZ, 0x17, R0.reuse ;  /* 0x00000017ff057819 */ /* 0x100fe20000011600 */
[----:B------:R-:W-:Y:S01]  /*0590*/  IMAD.MOV.U32 R8, RZ, RZ, R3 ;  /* 0x000000ffff087224 */ /* 0x000fe200078e0003 */
[----:B------:R-:W-:Y:S02]  /*05a0*/  LOP3.LUT R7, R7, 0xff, RZ, 0xc0, !PT ;  /* 0x000000ff07077812 */ /* 0x000fe400078ec0ff */
[----:B------:R-:W-:Y:S01]  /*05b0*/  LOP3.LUT R12, R5, 0xff, RZ, 0xc0, !PT ;  /* 0x000000ff050c7812 */ /* 0x000fe200078ec0ff */
[----:B------:R-:W-:Y:S02]  /*05c0*/  IMAD.MOV.U32 R5, RZ, RZ, R0 ;  /* 0x000000ffff057224 */ /* 0x000fe400078e0000 */
[----:B------:R-:W-:Y:S02]  /*05d0*/  VIADD R10, R7, 0xffffffff ;  /* 0xffffffff070a7836 */ /* 0x000fe40000000000 */
[----:B------:R-:W-:-:S03]  /*05e0*/  VIADD R11, R12, 0xffffffff ;  /* 0xffffffff0c0b7836 */ /* 0x000fc60000000000 */
[----:B------:R-:W-:-:S04]  /*05f0*/  ISETP.GT.U32.AND P0, PT, R10, 0xfd, PT ;  /* 0x000000fd0a00780c */ /* 0x000fc80003f04070 */
[----:B------:R-:W-:-:S13]  /*0600*/  ISETP.GT.U32.OR P0, PT, R11, 0xfd, P0 ;  /* 0x000000fd0b00780c */ /* 0x000fda0000704470 */
[----:B------:R-:W-:Y:S01]  /*0610*/  @!P0 IMAD.MOV.U32 R9, RZ, RZ, RZ ;  /* 0x000000ffff098224 */ /* 0x000fe200078e00ff */
[----:B------:R-:W-:Y:S06]  /*0620*/  @!P0 BRA `(.L_x_19) ;  /* 0x00000000005c8947 */ /* 0x000fec0003800000 */
[----:B------:R-:W-:Y:S02]  /*0630*/  FSETP.GTU.FTZ.AND P0, PT, |R0|, +INF , PT ;  /* 0x7f8000000000780b */ /* 0x000fe40003f1c200 */
        /* <DEDUP_REMOVED lines=22> */
.L_x_19:
[----:B------:R-:W-:Y:S01]  /*07a0*/  LEA R3, R7, 0xc0800000, 0x17 ;  /* 0xc080000007037811 */ /* 0x000fe200078eb8ff */
[----:B------:R-:W-:Y:S04]  /*07b0*/  BSSY.RECONVERGENT B2, `(.L_x_24) ;  /* 0x0000036000027945 */ /* 0x000fe80003800200 */
[----:B------:R-:W-:Y:S02]  /*07c0*/  IMAD.IADD R3, R8, 0x1, -R3 ;  /* 0x0000000108037824 */ /* 0x000fe400078e0a03 */
[----:B------:R-:W-:Y:S02]  /*07d0*/  VIADD R8, R12, 0xffffff81 ;  /* 0xffffff810c087836 */ /* 0x000fe40000000000 */
[----:B------:R-:W0:Y:S01]  /*07e0*/  MUFU.RCP R10, R3 ;  /* 0x00000003000a7308 */ /* 0x000e220000001000 */
[----:B------:R-:W-:Y:S01]  /*07f0*/  FADD.FTZ R11, -R3, -RZ ;  /* 0x800000ff030b7221 */ /* 0x000fe20000010100 */
[C---:B------:R-:W-:Y:S01]  /*0800*/  IMAD R0, R8.reuse, -0x800000, R5 ;  /* 0xff80000008007824 */ /* 0x040fe200078e0205 */
[----:B------:R-:W-:-:S05]  /*0810*/  IADD3 R8, PT, PT, R8, 0x7f, -R7 ;  /* 0x0000007f08087810 */ /* 0x000fca0007ffe807 */
        /* <DEDUP_REMOVED lines=43> */
.L_x_26:
[----:B------:R-:W-:-:S04]  /*0ad0*/  LOP3.LUT R0, R0, 0x80000000, RZ, 0xc0, !PT ;  /* 0x8000000000007812 */ /* 0x000fc800078ec0ff */
[----:B------:R-:W-:Y:S01]  /*0ae0*/  LOP3.LUT R0, R0, 0x7f800000, RZ, 0xfc, !PT ;  /* 0x7f80000000007812 */ /* 0x000fe200078efcff */
[----:B------:R-:W-:Y:S06]  /*0af0*/  BRA `(.L_x_27) ;  /* 0x0000000000047947 */ /* 0x000fec0003800000 */
.L_x_25:
[----:B------:R-:W-:-:S07]  /*0b00*/  IMAD R0, R8, 0x800000, R0 ;  /* 0x0080000008007824 */ /* 0x000fce00078e0200 */
.L_x_27:
[----:B------:R-:W-:Y:S05]  /*0b10*/  BSYNC.RECONVERGENT B2 ;  /* 0x0000000000027941 */ /* 0x000fea0003800200 */
.L_x_24:
[----:B------:R-:W-:Y:S05]  /*0b20*/  BRA `(.L_x_28) ;  /* 0x0000000000207947 */ /* 0x000fea0003800000 */
.L_x_23:
[----:B------:R-:W-:-:S04]  /*0b30*/  LOP3.LUT R0, R8, 0x80000000, R5, 0x48, !PT ;  /* 0x8000000008007812 */ /* 0x000fc800078e4805 */
[----:B------:R-:W-:Y:S01]  /*0b40*/  LOP3.LUT R0, R0, 0x7f800000, RZ, 0xfc, !PT ;  /* 0x7f80000000007812 */ /* 0x000fe200078efcff */
[----:B------:R-:W-:Y:S06]  /*0b50*/  BRA `(.L_x_28) ;  /* 0x0000000000147947 */ /* 0x000fec0003800000 */
.L_x_22:
[----:B------:R-:W-:Y:S01]  /*0b60*/  LOP3.LUT R0, R8, 0x80000000, R5, 0x48, !PT ;  /* 0x8000000008007812 */ /* 0x000fe200078e4805 */
[----:B------:R-:W-:Y:S06]  /*0b70*/  BRA `(.L_x_28) ;  /* 0x00000000000c7947 */ /* 0x000fec0003800000 */
.L_x_21:
[----:B------:R-:W0:Y:S01]  /*0b80*/  MUFU.RSQ R0, -QNAN ;  /* 0xffc0000000007908 */ /* 0x000e220000001400 */
[----:B------:R-:W-:Y:S05]  /*0b90*/  BRA `(.L_x_28) ;  /* 0x0000000000047947 */ /* 0x000fea0003800000 */
.L_x_20:
[----:B------:R-:W-:-:S07]  /*0ba0*/  FADD.FTZ R0, R0, R3 ;  /* 0x0000000300007221 */ /* 0x000fce0000010000 */
.L_x_28:
[----:B------:R-:W-:Y:S05]  /*0bb0*/  BSYNC.RECONVERGENT B1 ;  /* 0x0000000000017941 */ /* 0x000fea0003800200 */
.L_x_18:
[----:B------:R-:W-:-:S04]  /*0bc0*/  IMAD.MOV.U32 R7, RZ, RZ, 0x0 ;  /* 0x00000000ff077424 */ /* 0x000fc800078e00ff */
[----:B0-----:R-:W-:Y:S05]  /*0bd0*/  RET.REL.NODEC R6 `(_Z7laplacePKfPf) ;  /* 0xfffffff406087950 */ /* 0x001fea0003c3ffff */
.L_x_29:
        /* <DEDUP_REMOVED lines=10> */
.L_x_97:


//--------------------- .text._Z16backpropagation2PfPKfS1_S1_S1_i --------------------------
	.section	.text._Z16backpropagation2PfPKfS1_S1_S1_i,"ax",@progbits
	.align	128
        .global         _Z16backpropagation2PfPKfS1_S1_S1_i
        .type           _Z16backpropagation2PfPKfS1_S1_S1_i,@function
        .size           _Z16backpropagation2PfPKfS1_S1_S1_i,(.L_x_105 - _Z16backpropagation2PfPKfS1_S1_S1_i)
        .other          _Z16backpropagation2PfPKfS1_S1_S1_i,@"STO_CUDA_ENTRY STV_DEFAULT"
_Z16backpropagation2PfPKfS1_S1_S1_i:
.text._Z16backpropagation2PfPKfS1_S1_S1_i:
[----:B------:R-:W-:Y:S01]  /*0000*/  LDC R1, c[0x0][0x37c] ;  /* 0x0000df00ff017b82 */ /* 0x000fe20000000800 */
[----:B------:R-:W0:Y:S07]  /*0010*/  S2R R0, SR_TID.X ;  /* 0x0000000000007919 */ /* 0x000e2e0000002100 */
[----:B------:R-:W0:Y:S01]  /*0020*/  S2UR UR4, SR_CTAID.X ;  /* 0x00000000000479c3 */ /* 0x000e220000002500 */
[----:B------:R-:W-:Y:S07]  /*0030*/  BSSY.RECONVERGENT B0, `(.L_x_30) ;  /* 0x0000034000007945 */ /* 0x000fee0003800200 */
[----:B------:R-:W0:Y:S08]  /*0040*/  LDC R3, c[0x0][0x360] ;  /* 0x0000d800ff037b82 */ /* 0x000e300000000800 */
[----:B------:R-:W1:Y:S01]  /*0050*/  LDC R9, c[0x0][0x3a8] ;  /* 0x0000ea00ff097b82 */ /* 0x000e620000000800 */
[----:B0-----:R-:W-:Y:S01]  /*0060*/  IMAD R0, R3, UR4, R0 ;  /* 0x0000000403007c24 */ /* 0x001fe2000f8e0200 */
[----:B------:R-:W0:Y:S04]  /*0070*/  LDCU.64 UR4, c[0x0][0x358] ;  /* 0x00006b00ff0477ac */ /* 0x000e280008000a00 */
[----:B------:R-:W-:-:S02]  /*0080*/  IADD3 R2, PT, PT, R0, -0x15, RZ ;  /* 0xffffffeb00027810 */ /* 0x000fc40007ffe0ff */
[----:B------:R-:W-:Y:S02]  /*0090*/  IADD3 R3, PT, PT, R0, -0x1, RZ ;  /* 0xffffffff00037810 */ /* 0x000fe40007ffe0ff */
[----:B------:R-:W-:Y:S02]  /*00a0*/  ISETP.GT.U32.AND P1, PT, R2, 0x9e, PT ;  /* 0x0000009e0200780c */ /* 0x000fe40003f24070 */
[----:B------:R-:W-:Y:S01]  /*00b0*/  ISETP.GT.U32.AND P0, PT, R3, 0xbd, PT ;  /* 0x000000bd0300780c */ /* 0x000fe20003f04070 */
[----:B-1----:R-:W-:-:S10]  /*00c0*/  IMAD R3, R9, 0x9000, RZ ;  /* 0x0000900009037824 */ /* 0x002fd400078e02ff */
[----:B0-----:R-:W-:Y:S05]  /*00d0*/  @P1 BRA `(.L_x_31) ;  /* 0x0000000000a41947 */ /* 0x001fea0003800000 */
[----:B------:R-:W0:Y:S01]  /*00e0*/  LDC.64 R6, c[0x0][0x388] ;  /* 0x0000e200ff067b82 */ /* 0x000e220000000a00 */
[----:B------:R-:W1:Y:S01]  /*00f0*/  LDCU.64 UR6, c[0x0][0x380] ;  /* 0x00007000ff0677ac */ /* 0x000e620008000a00 */
[----:B------:R-:W-:Y:S01]  /*0100*/  SHF.R.S32.HI R14, RZ, 0x1f, R3 ;  /* 0x0000001fff0e7819 */ /* 0x000fe20000011403 */
[----:B------:R-:W-:Y:S01]  /*0110*/  IMAD R2, R9, 0xc0, R0 ;  /* 0x000000c009027824 */ /* 0x000fe200078e0200 */
[----:B------:R-:W-:Y:S01]  /*0120*/  IADD3 R5, P1, PT, R0, R3, RZ ;  /* 0x0000000300057210 */ /* 0x000fe20007f3e0ff */
[----:B------:R-:W2:Y:S03]  /*0130*/  LDCU UR8, c[0x3][0x8] ;  /* 0x00c00100ff0877ac */ /* 0x000ea60008000800 */
[----:B------:R-:W-:Y:S02]  /*0140*/  IADD3.X R8, PT, PT, RZ, R14, RZ, P1, !PT ;  /* 0x0000000eff087210 */ /* 0x000fe40000ffe4ff */
[----:B-1----:R-:W-:-:S04]  /*0150*/  LEA R4, P1, R5, UR6, 0x2 ;  /* 0x0000000605047c11 */ /* 0x002fc8000f8210ff */
[----:B------:R-:W-:Y:S01]  /*0160*/  LEA.HI.X R5, R5, UR7, R8, 0x2, P1 ;  /* 0x0000000705057c11 */ /* 0x000fe200088f1408 */
[C---:B0-----:R-:W-:Y:S01]  /*0170*/  IMAD.WIDE R6, R2.reuse, 0x4, R6 ;  /* 0x0000000402067825 */ /* 0x041fe200078e0206 */
[----:B------:R-:W0:Y:S03]  /*0180*/  LDC.64 R8, c[0x0][0x398] ;  /* 0x0000e600ff087b82 */ /* 0x000e260000000a00 */
[----:B------:R-:W3:Y:S04]  /*0190*/  LDG.E R10, desc[UR4][R4.64+0x21900] ;  /* 0x02190004040a7981 */ /* 0x000ee8000c1e1900 */
[----:B------:R-:W2:Y:S04]  /*01a0*/  LDG.E R6, desc[UR4][R6.64] ;  /* 0x0000000406067981 */ /* 0x000ea8000c1e1900 */
[----:B------:R-:W4:Y:S01]  /*01b0*/  LDG.E R12, desc[UR4][R4.64+0x3f00] ;  /* 0x003f0004040c7981 */ /* 0x000f22000c1e1900 */
[----:B0-----:R-:W-:-:S04]  /*01c0*/  IMAD.WIDE R8, R2, 0x4, R8 ;  /* 0x0000000402087825 */ /* 0x001fc800078e0208 */
[----:B--2---:R-:W-:-:S04]  /*01d0*/  FMUL R11, R6, UR8 ;  /* 0x00000008060b7c20 */ /* 0x004fc80008400000 */
[----:B---3--:R-:W-:Y:S02]  /*01e0*/  FFMA R13, R11, 1000, R10 ;  /* 0x447a00000b0d7823 */ /* 0x008fe4000000000a */
[----:B------:R-:W0:Y:S03]  /*01f0*/  LDC.64 R10, c[0x0][0x390] ;  /* 0x0000e400ff0a7b82 */ /* 0x000e260000000a00 */
[----:B------:R1:W-:Y:S04]  /*0200*/  STG.E desc[UR4][R4.64+0x21c00], R13 ;  /* 0x021c000d04007986 */ /* 0x0003e8000c101904 */
[----:B------:R-:W2:Y:S01]  /*0210*/  LDG.E R8, desc[UR4][R8.64] ;  /* 0x0000000408087981 */ /* 0x000ea2000c1e1900 */
[----:B------:R-:W-:-:S05]  /*0220*/  IMAD R16, R0, 0xc0, RZ ;  /* 0x000000c000107824 */ /* 0x000fca00078e02ff */
[----:B------:R-:W-:-:S04]  /*0230*/  IADD3 R16, P1, PT, R16, R3, RZ ;  /* 0x0000000310107210 */ /* 0x000fc80007f3e0ff */
[----:B------:R-:W-:Y:S02]  /*0240*/  IADD3.X R17, PT, PT, RZ, R14, RZ, P1, !PT ;  /* 0x0000000eff117210 */ /* 0x000fe40000ffe4ff */
[----:B------:R-:W-:Y:S01]  /*0250*/  LEA R6, P1, R16, UR6, 0x2 ;  /* 0x0000000610067c11 */ /* 0x000fe2000f8210ff */
[----:B0-----:R-:W-:-:S04]  /*0260*/  IMAD.WIDE R10, R2, 0x4, R10 ;  /* 0x00000004020a7825 */ /* 0x001fc800078e020a */
[----:B--2---:R-:W-:Y:S02]  /*0270*/  FMUL R7, R8, UR8 ;  /* 0x0000000808077c20 */ /* 0x004fe40008400000 */
[----:B------:R-:W0:Y:S02]  /*0280*/  LDC.64 R8, c[0x0][0x3a0] ;  /* 0x0000e800ff087b82 */ /* 0x000e240000000a00 */
[----:B----4-:R-:W-:Y:S01]  /*0290*/  FFMA R15, R7, 1000, R12 ;  /* 0x447a0000070f7823 */ /* 0x010fe2000000000c */
[----:B------:R-:W-:-:S04]  /*02a0*/  LEA.HI.X R7, R16, UR7, R17, 0x2, P1 ;  /* 0x0000000710077c11 */ /* 0x000fc800088f1411 */
[----:B------:R2:W-:Y:S04]  /*02b0*/  STG.E desc[UR4][R4.64+0x3c00], R15 ;  /* 0x003c000f04007986 */ /* 0x0005e8000c101904 */
[----:B------:R-:W1:Y:S04]  /*02c0*/  LDG.E R10, desc[UR4][R10.64] ;  /* 0x000000040a0a7981 */ /* 0x000e68000c1e1900 */
[----:B------:R-:W3:Y:S01]  /*02d0*/  LDG.E R12, desc[UR4][R6.64+0x2cc] ;  /* 0x0002cc04060c7981 */ /* 0x000ee2000c1e1900 */
[----:B0-----:R-:W-:-:S03]  /*02e0*/  IMAD.WIDE R8, R2, 0x4, R8 ;  /* 0x0000000402087825 */ /* 0x001fc600078e0208 */
[----:B------:R-:W4:Y:S01]  /*02f0*/  LDG.E R2, desc[UR4][R6.64+0x54] ;  /* 0x0000540406027981 */ /* 0x000f22000c1e1900 */
[----:B-1----:R-:W-:-:S04]  /*0300*/  FMUL R13, R10, UR8 ;  /* 0x000000080a0d7c20 */ /* 0x002fc80008400000 */
[----:B---3--:R-:W-:-:S05]  /*0310*/  FFMA R13, R13, 1000, R12 ;  /* 0x447a00000d0d7823 */ /* 0x008fca000000000c */
[----:B------:R2:W-:Y:S04]  /*0320*/  STG.E desc[UR4][R6.64+0x2d0], R13 ;  /* 0x0002d00d06007986 */ /* 0x0005e8000c101904 */
[----:B------:R-:W3:Y:S02]  /*0330*/  LDG.E R8, desc[UR4][R8.64] ;  /* 0x0000000408087981 */ /* 0x000ee4000c1e1900 */
[----:B---3--:R-:W-:-:S04]  /*0340*/  FMUL R17, R8, UR8 ;  /* 0x0000000808117c20 */ /* 0x008fc80008400000 */
[----:B----4-:R-:W-:-:S05]  /*0350*/  FFMA R17, R17, 1000, R2 ;  /* 0x447a000011117823 */ /* 0x010fca0000000002 */
[----:B------:R2:W-:Y:S02]  /*0360*/  STG.E desc[UR4][R6.64+0x50], R17 ;  /* 0x0000501106007986 */ /* 0x0005e4000c101904 */
.L_x_31:
[----:B------:R-:W-:Y:S05]  /*0370*/  BSYNC.RECONVERGENT B0 ;  /* 0x0000000000007941 */ /* 0x000fea0003800200 */
.L_x_30:
[----:B------:R-:W-:Y:S05]  /*0380*/  @P0 BRA `(.L_x_32) ;  /* 0x0000000000640947 */ /* 0x000fea0003800000 */
[----:B--2---:R-:W0:Y:S01]  /*0390*/  LDC.64 R4, c[0x0][0x380] ;  /* 0x0000e000ff047b82 */ /* 0x004e220000000a00 */
[----:B------:R-:W1:Y:S01]  /*03a0*/  LDCU.64 UR6, c[0x0][0x380] ;  /* 0x00007000ff0677ac */ /* 0x000e620008000a00 */
[----:B------:R-:W-:Y:S02]  /*03b0*/  SHF.R.S32.HI R2, RZ, 0x1f, R3 ;  /* 0x0000001fff027819 */ /* 0x000fe40000011403 */
[CC--:B------:R-:W-:Y:S02]  /*03c0*/  IADD3 R6, P0, PT, R0.reuse, R3.reuse, RZ ;  /* 0x0000000300067210 */ /* 0x0c0fe40007f1e0ff */
[----:B------:R-:W-:Y:S02]  /*03d0*/  IADD3 R11, PT, PT, R0, R3, RZ ;  /* 0x00000003000b7210 */ /* 0x000fe40007ffe0ff */
[----:B------:R-:W-:Y:S02]  /*03e0*/  IADD3.X R7, PT, PT, RZ, R2, RZ, P0, !PT ;  /* 0x00000002ff077210 */ /* 0x000fe400007fe4ff */
[----:B-1----:R-:W-:-:S04]  /*03f0*/  LEA R8, P0, R6, UR6, 0x2 ;  /* 0x0000000606087c11 */ /* 0x002fc8000f8010ff */
[----:B------:R-:W-:Y:S01]  /*0400*/  LEA.HI.X R9, R6, UR7, R7, 0x2, P0 ;  /* 0x0000000706097c11 */ /* 0x000fe200080f1407 */
[----:B0-----:R-:W-:-:S05]  /*0410*/  IMAD.WIDE R6, R11, 0x4, R4 ;  /* 0x000000040b067825 */ /* 0x001fca00078e0204 */
[----:B------:R-:W2:Y:S04]  /*0420*/  LDG.E R9, desc[UR4][R8.64+0x300] ;  /* 0x0003000408097981 */ /* 0x000ea8000c1e1900 */
[----:B------:R-:W3:Y:S01]  /*0430*/  LDG.E R13, desc[UR4][R6.64+0x23a00] ;  /* 0x023a0004060d7981 */ /* 0x000ee2000c1e1900 */
[C---:B------:R-:W-:Y:S02]  /*0440*/  IMAD R10, R0.reuse, 0xc0, RZ ;  /* 0x000000c0000a7824 */ /* 0x040fe400078e02ff */
[----:B------:R-:W-:-:S03]  /*0450*/  IMAD R11, R0, 0xbf, R11 ;  /* 0x000000bf000b7824 */ /* 0x000fc600078e020b */
[----:B------:R-:W-:Y:S01]  /*0460*/  IADD3 R3, P0, PT, R10, R3, RZ ;  /* 0x000000030a037210 */ /* 0x000fe20007f1e0ff */
[----:B------:R-:W-:-:S03]  /*0470*/  IMAD.WIDE R4, R11, 0x4, R4 ;  /* 0x000000040b047825 */ /* 0x000fc600078e0204 */
[----:B------:R-:W-:Y:S02]  /*0480*/  IADD3.X R10, PT, PT, RZ, R2, RZ, P0, !PT ;  /* 0x00000002ff0a7210 */ /* 0x000fe400007fe4ff */
[----:B------:R-:W-:-:S04]  /*0490*/  LEA R2, P0, R3, UR6, 0x2 ;  /* 0x0000000603027c11 */ /* 0x000fc8000f8010ff */
[----:B------:R-:W-:Y:S01]  /*04a0*/  LEA.HI.X R3, R3, UR7, R10, 0x2, P0 ;  /* 0x0000000703037c11 */ /* 0x000fe200080f140a */
[----:B--2---:R-:W-:Y:S04]  /*04b0*/  STG.E desc[UR4][R6.64], R9 ;  /* 0x0000000906007986 */ /* 0x004fe8000c101904 */
[----:B---3--:R-:W-:Y:S04]  /*04c0*/  STG.E desc[UR4][R6.64+0x23d00], R13 ;  /* 0x023d000d06007986 */ /* 0x008fe8000c101904 */
[----:B------:R-:W2:Y:S04]  /*04d0*/  LDG.E R3, desc[UR4][R2.64+0x4] ;  /* 0x0000040402037981 */ /* 0x000ea8000c1e1900 */
[----:B------:R-:W3:Y:S04]  /*04e0*/  LDG.E R11, desc[UR4][R4.64+0x2f8] ;  /* 0x0002f804040b7981 */ /* 0x000ee8000c1e1900 */
[----:B--2---:R-:W-:Y:S04]  /*04f0*/  STG.E desc[UR4][R4.64], R3 ;  /* 0x0000000304007986 */ /* 0x004fe8000c101904 */
[----:B---3--:R-:W-:Y:S01]  /*0500*/  STG.E desc[UR4][R4.64+0x2fc], R11 ;  /* 0x0002fc0b04007986 */ /* 0x008fe2000c101904 */
[----:B------:R-:W-:Y:S05]  /*0510*/  EXIT ;  /* 0x000000000000794d */ /* 0x000fea0003800000 */
.L_x_32:
[----:B------:R-:W-:-:S13]  /*0520*/  ISETP.NE.AND P0, PT, R0, RZ, PT ;  /* 0x000000ff0000720c */ /* 0x000fda0003f05270 */
[----:B------:R-:W-:Y:S05]  /*0530*/  @P0 EXIT ;  /* 0x000000000000094d */ /* 0x000fea0003800000 */
[----:B--2---:R-:W0:Y:S02]  /*0540*/  LDC.64 R4, c[0x0][0x380] ;  /* 0x0000e000ff047b82 */ /* 0x004e240000000a00 */
[----:B0-----:R-:W-:-:S05]  /*0550*/  IMAD.WIDE R2, R3, 0x4, R4 ;  /* 0x0000000403027825 */ /* 0x001fca00078e0204 */
[----:B------:R-:W2:Y:S04]  /*0560*/  LDG.E R0, desc[UR4][R2.64+0x4] ;  /* 0x0000040402007981 */ /* 0x000ea8000c1e1900 */
        /* <DEDUP_REMOVED lines=20> */
.L_x_33:
        /* <DEDUP_REMOVED lines=13> */
.L_x_105:


//--------------------- .text._Z16backpropagation1PfPKfi --------------------------
	.section	.text._Z16backpropagation1PfPKfi,"ax",@progbits
	.align	128
        .global         _Z16backpropagation1PfPKfi
        .type           _Z16backpropagation1PfPKfi,@function
        .size           _Z16backpropagation1PfPKfi,(.L_x_98 - _Z16backpropagation1PfPKfi)
        .other          _Z16backpropagation1PfPKfi,@"STO_CUDA_ENTRY STV_DEFAULT"
_Z16backpropagation1PfPKfi:
.text._Z16backpropagation1PfPKfi:
[----:B------:R-:W-:Y:S01]  /*0000*/  LDC R1, c[0x0][0x37c] ;  /* 0x0000df00ff017b82 */ /* 0x000fe20000000800 */
[----:B------:R-:W0:Y:S07]  /*0010*/  S2R R0, SR_TID.X ;  /* 0x0000000000007919 */ /* 0x000e2e0000002100 */
[----:B------:R-:W0:Y:S01]  /*0020*/  S2UR UR4, SR_CTAID.X ;  /* 0x00000000000479c3 */ /* 0x000e220000002500 */
[----:B------:R-:W1:Y:S07]  /*0030*/  S2R R4, SR_TID.Y ;  /* 0x0000000000047919 */ /* 0x000e6e0000002200 */
[----:B------:R-:W0:Y:S08]  /*0040*/  LDC R3, c[0x0][0x360] ;  /* 0x0000d800ff037b82 */ /* 0x000e300000000800 */
[----:B------:R-:W1:Y:S08]  /*0050*/  S2UR UR5, SR_CTAID.Y ;  /* 0x00000000000579c3 */ /* 0x000e700000002600 */
[----:B------:R-:W1:Y:S01]  /*0060*/  LDC R5, c[0x0][0x364] ;  /* 0x0000d900ff057b82 */ /* 0x000e620000000800 */
[----:B0-----:R-:W-:-:S04]  /*0070*/  IMAD R0, R3, UR4, R0 ;  /* 0x0000000403007c24 */ /* 0x001fc8000f8e0200 */
[----:B------:R-:W-:Y:S02]  /*0080*/  VIADD R11, R0, 0xffffffff ;  /* 0xffffffff000b7836 */ /* 0x000fe40000000000 */
[----:B-1----:R-:W-:-:S05]  /*0090*/  IMAD R4, R5, UR5, R4 ;  /* 0x0000000505047c24 */ /* 0x002fca000f8e0204 */
[----:B------:R-:W-:-:S04]  /*00a0*/  VIADDMNMX.U32 R2, R4, 0xffffffff, R11, !PT ;  /* 0xffffffff04027846 */ /* 0x000fc8000780000b */
[----:B------:R-:W-:-:S13]  /*00b0*/  ISETP.GT.U32.AND P0, PT, R2, 0xbd, PT ;  /* 0x000000bd0200780c */ /* 0x000fda0003f04070 */
[----:B------:R-:W-:Y:S05]  /*00c0*/  @P0 EXIT ;  /* 0x000000000000094d */ /* 0x000fea0003800000 */
[----:B------:R-:W0:Y:S01]  /*00d0*/  LDC R10, c[0x0][0x390] ;  /* 0x0000e400ff0a7b82 */ /* 0x000e220000000800 */
[----:B------:R-:W-:Y:S02]  /*00e0*/  IMAD.MOV.U32 R7, RZ, RZ, 0xc0 ;  /* 0x000000c0ff077424 */ /* 0x000fe400078e00ff */
[----:B------:R-:W-:Y:S01]  /*00f0*/  HFMA2 R9, -RZ, RZ, 0, -0.00048828125 ;  /* 0x00009000ff097431 */ /* 0x000fe200000001ff */
[----:B------:R-:W1:Y:S01]  /*0100*/  LDCU.64 UR6, c[0x0][0x380] ;  /* 0x00007000ff0677ac */ /* 0x000e620008000a00 */
[----:B------:R-:W-:Y:S01]  /*0110*/  IMAD R7, R4, R7, -0xc0 ;  /* 0xffffff4004077424 */ /* 0x000fe200078e0207 */
[----:B------:R-:W2:Y:S02]  /*0120*/  LDCU.64 UR4, c[0x0][0x358] ;  /* 0x00006b00ff0477ac */ /* 0x000ea40008000a00 */
[----:B------:R-:W3:Y:S01]  /*0130*/  LDC.64 R2, c[0x0][0x388] ;  /* 0x0000e200ff027b82 */ /* 0x000ee20000000a00 */
[----:B------:R-:W-:Y:S01]  /*0140*/  VIADD R14, R7, 0xc0 ;  /* 0x000000c0070e7836 */ /* 0x000fe20000000000 */
[----:B------:R-:W-:-:S06]  /*0150*/  IADD3 R13, PT, PT, R0, R7, RZ ;  /* 0x00000007000d7210 */ /* 0x000fcc0007ffe0ff */
[----:B------:R-:W4:Y:S01]  /*0160*/  LDC.64 R4, c[0x0][0x380] ;  /* 0x0000e000ff047b82 */ /* 0x000f220000000a00 */
[----:B0-----:R-:W-:Y:S02]  /*0170*/  IMAD R10, R10, R9, 0x9000 ;  /* 0x000090000a0a7424 */ /* 0x001fe400078e0209 */
[----:B------:R-:W-:Y:S02]  /*0180*/  IMAD.IADD R9, R0, 0x1, R14 ;  /* 0x0000000100097824 */ /* 0x000fe400078e020e */
[----:B------:R-:W-:-:S03]  /*0190*/  IMAD.IADD R15, R13, 0x1, R10 ;  /* 0x000000010d0f7824 */ /* 0x000fc600078e020a */
[----:B------:R-:W-:Y:S01]  /*01a0*/  IADD3 R12, P0, PT, R10, R9, RZ ;  /* 0x000000090a0c7210 */ /* 0x000fe20007f1e0ff */
[----:B---3--:R-:W-:-:S03]  /*01b0*/  IMAD.WIDE.U32 R8, R9, 0x4, R2 ;  /* 0x0000000409087825 */ /* 0x008fc600078e0002 */
[----:B------:R-:W-:Y:S02]  /*01c0*/  LEA.HI.X.SX32 R7, R10, RZ, 0x1, P0 ;  /* 0x000000ff0a077211 */ /* 0x000fe400000f0eff */
[C---:B-1----:R-:W-:Y:S01]  /*01d0*/  LEA R6, P0, R12.reuse, UR6, 0x2 ;  /* 0x000000060c067c11 */ /* 0x042fe2000f8010ff */
[----:B------:R-:W-:Y:S01]  /*01e0*/  IMAD.IADD R17, R11, 0x1, R14 ;  /* 0x000000010b117824 */ /* 0x000fe200078e020e */
[----:B--2---:R-:W2:Y:S02]  /*01f0*/  LDG.E R0, desc[UR4][R8.64+0x300] ;  /* 0x0003000408007981 */ /* 0x004ea4000c1e1900 */
[----:B------:R-:W-:Y:S01]  /*0200*/  LEA.HI.X R7, R12, UR7, R7, 0x2, P0 ;  /* 0x000000070c077c11 */ /* 0x000fe200080f1407 */
[----:B------:R-:W-:Y:S01]  /*0210*/  IMAD.WIDE.U32 R12, R13, 0x4, R2 ;  /* 0x000000040d0c7825 */ /* 0x000fe200078e0002 */
[----:B------:R-:W3:Y:S03]  /*0220*/  LDG.E R18, desc[UR4][R8.64+0x4] ;  /* 0x0000040408127981 */ /* 0x000ee6000c1e1900 */
[----:B----4-:R-:W-:Y:S01]  /*0230*/  IMAD.WIDE R4, R15, 0x4, R4 ;  /* 0x000000040f047825 */ /* 0x010fe200078e0204 */
[----:B------:R-:W4:Y:S03]  /*0240*/  LDG.E R11, desc[UR4][R6.64+0x300] ;  /* 0x00030004060b7981 */ /* 0x000f26000c1e1900 */
[----:B------:R-:W-:Y:S01]  /*0250*/  IMAD.WIDE.U32 R14, R17, 0x4, R2 ;  /* 0x00000004110e7825 */ /* 0x000fe200078e0002 */
[----:B------:R4:W5:Y:S01]  /*0260*/  LDG.E R12, desc[UR4][R12.64] ;  /* 0x000000040c0c7981 */ /* 0x000962000c1e1900 */
[----:B------:R-:W0:Y:S03]  /*0270*/  LDC.64 R2, c[0x3][0x8] ;  /* 0x00c00200ff027b82 */ /* 0x000e260000000a00 */
[----:B------:R-:W3:Y:S04]  /*0280*/  LDG.E R17, desc[UR4][R4.64] ;  /* 0x0000000404117981 */ /* 0x000ee8000c1e1900 */
[----:B------:R-:W3:Y:S04]  /*0290*/  LDG.E R14, desc[UR4][R14.64] ;  /* 0x000000040e0e7981 */ /* 0x000ee8000c1e1900 */
[----:B------:R-:W3:Y:S04]  /*02a0*/  LDG.E R16, desc[UR4][R4.64+0x2fc] ;  /* 0x0002fc0404107981 */ /* 0x000ee8000c1e1900 */
[----:B------:R-:W3:Y:S04]  /*02b0*/  LDG.E R20, desc[UR4][R8.64] ;  /* 0x0000000408147981 */ /* 0x000ee8000c1e1900 */
[----:B------:R1:W3:Y:S04]  /*02c0*/  LDG.E R19, desc[UR4][R6.64+0x4] ;  /* 0x0000040406137981 */ /* 0x0002e8000c1e1900 */
[----:B------:R-:W3:Y:S01]  /*02d0*/  LDG.E R10, desc[UR4][R4.64+0x300] ;  /* 0x00030004040a7981 */ /* 0x000ee2000c1e1900 */
[----:B0-----:R-:W-:Y:S01]  /*02e0*/  FMUL R3, R3, R3 ;  /* 0x0000000303037220 */ /* 0x001fe20000400000 */
[----:B------:R-:W-:Y:S01]  /*02f0*/  BSSY.RECONVERGENT B0, `(.L_x_34) ;  /* 0x000001a000007945 */ /* 0x000fe20003800200 */
[----:B--2---:R-:W-:-:S04]  /*0300*/  FADD R0, R0, 1 ;  /* 0x3f80000000007421 */ /* 0x004fc80000000000 */
[----:B----4-:R-:W-:Y:S01]  /*0310*/  FMUL R13, R0, R11 ;  /* 0x0000000b000d7220 */ /* 0x010fe20000400000 */
[----:B-----5:R-:W-:Y:S01]  /*0320*/  FADD R12, R12, 1 ;  /* 0x3f8000000c0c7421 */ /* 0x020fe20000000000 */
[----:B------:R-:W-:-:S03]  /*0330*/  FMUL R11, R2, R2 ;  /* 0x00000002020b7220 */ /* 0x000fc60000400000 */
[----:B---3--:R-:W-:Y:S01]  /*0340*/  FFMA R12, R12, R17, R13 ;  /* 0x000000110c0c7223 */ /* 0x008fe2000000000d */
[----:B------:R-:W-:Y:S01]  /*0350*/  FADD R13, R14, 1 ;  /* 0x3f8000000e0d7421 */ /* 0x000fe20000000000 */
[----:B------:R-:W0:Y:S01]  /*0360*/  MUFU.RCP R2, R11 ;  /* 0x0000000b00027308 */ /* 0x000e220000001000 */
[----:B-1----:R-:W-:Y:S02]  /*0370*/  FADD R7, R18, 1 ;  /* 0x3f80000012077421 */ /* 0x002fe40000000000 */
[----:B------:R-:W-:Y:S01]  /*0380*/  FFMA R12, R13, R16, R12 ;  /* 0x000000100d0c7223 */ /* 0x000fe2000000000c */
[----:B------:R-:W-:-:S03]  /*0390*/  FADD R20, R20, 1 ;  /* 0x3f80000014147421 */ /* 0x000fc60000000000 */
[----:B------:R-:W-:Y:S01]  /*03a0*/  FFMA R7, R7, R19, R12 ;  /* 0x0000001307077223 */ /* 0x000fe2000000000c */
[----:B------:R-:W-:Y:S01]  /*03b0*/  FMUL R20, R20, -4 ;  /* 0xc080000014147820 */ /* 0x000fe20000400000 */
[----:B------:R-:W-:-:S03]  /*03c0*/  FMUL R0, R3, 2250000 ;  /* 0x4a09544003007820 */ /* 0x000fc60000400000 */
[----:B------:R-:W-:-:S04]  /*03d0*/  FFMA R7, R20, R10, R7 ;  /* 0x0000000a14077223 */ /* 0x000fc80000000007 */
[----:B------:R-:W-:Y:S01]  /*03e0*/  FMUL R0, R0, R7 ;  /* 0x0000000700007220 */ /* 0x000fe20000400000 */
[----:B0-----:R-:W-:-:S03]  /*03f0*/  FFMA R3, -R11, R2, 1 ;  /* 0x3f8000000b037423 */ /* 0x001fc60000000102 */
[----:B------:R-:W0:Y:S01]  /*0400*/  FCHK P0, R0, R11 ;  /* 0x0000000b00007302 */ /* 0x000e220000000000 */
[----:B------:R-:W-:-:S04]  /*0410*/  FFMA R3, R2, R3, R2 ;  /* 0x0000000302037223 */ /* 0x000fc80000000002 */
[----:B------:R-:W-:-:S04]  /*0420*/  FFMA R2, R0, R3, RZ ;  /* 0x0000000300027223 */ /* 0x000fc800000000ff */
[----:B------:R-:W-:-:S04]  /*0430*/  FFMA R6, -R11, R2, R0 ;  /* 0x000000020b067223 */ /* 0x000fc80000000100 */
[----:B------:R-:W-:Y:S01]  /*0440*/  FFMA R3, R3, R6, R2 ;  /* 0x0000000603037223 */ /* 0x000fe20000000002 */
[----:B0-----:R-:W-:Y:S06]  /*0450*/  @!P0 BRA `(.L_x_35) ;  /* 0x00000000000c8947 */ /* 0x001fec0003800000 */
[----:B------:R-:W-:-:S07]  /*0460*/  MOV R2, 0x480 ;  /* 0x0000048000027802 */ /* 0x000fce0000000f00 */
[----:B------:R-:W-:Y:S05]  /*0470*/  CALL.REL.NOINC `($__internal_2_$__cuda_sm3x_div_rn_noftz_f32_slowpath) ;  /* 0x00000000001c7944 */ /* 0x000fea0003c00000 */
[----:B------:R-:W-:-:S07]  /*0480*/  MOV R3, R0 ;  /* 0x0000000000037202 */ /* 0x000fce0000000f00 */
.L_x_35:
[----:B------:R-:W-:Y:S05]  /*0490*/  BSYNC.RECONVERGENT B0 ;  /* 0x0000000000007941 */ /* 0x000fea0003800200 */
.L_x_34:
[----:B------:R-:W2:Y:S01]  /*04a0*/  LDG.E R0, desc[UR4][R4.64+0x24300] ;  /* 0x0243000404007981 */ /* 0x000ea2000c1e1900 */
[----:B------:R-:W-:-:S04]  /*04b0*/  FFMA R3, R10, 2, R3 ;  /* 0x400000000a037823 */ /* 0x000fc80000000003 */
[----:B--2---:R-:W-:-:S05]  /*04c0*/  FADD R3, R3, -R0 ;  /* 0x8000000003037221 */ /* 0x004fca0000000000 */
[----:B------:R-:W-:Y:S01]  /*04d0*/  STG.E desc[UR4][R4.64+-0x23d00], R3 ;  /* 0xfdc3000304007986 */ /* 0x000fe2000c101904 */
[----:B------:R-:W-:Y:S05]  /*04e0*/  EXIT ;  /* 0x000000000000794d */ /* 0x000fea0003800000 */
        .weak           $__internal_2_$__cuda_sm3x_div_rn_noftz_f32_slowpath
        .type           $__internal_2_$__cuda_sm3x_div_rn_noftz_f32_slowpath,@function
        .size           $__internal_2_$__cuda_sm3x_div_rn_noftz_f32_slowpath,(.L_x_98 - $__internal_2_$__cuda_sm3x_div_rn_noftz_f32_slowpath)
$__internal_2_$__cuda_sm3x_div_rn_noftz_f32_slowpath:
[----:B------:R-:W-:Y:S01]  /*04f0*/  SHF.R.U32.HI R6, RZ, 0x17, R11 ;  /* 0x00000017ff067819 */ /* 0x000fe2000001160b */
[----:B------:R-:W-:Y:S01]  /*0500*/  BSSY.RECONVERGENT B1, `(.L_x_36) ;  /* 0x0000064000017945 */ /* 0x000fe20003800200 */
[----:B------:R-:W-:Y:S02]  /*0510*/  SHF.R.U32.HI R3, RZ, 0x17, R0 ;  /* 0x00000017ff037819 */ /* 0x000fe40000011600 */
[----:B------:R-:W-:Y:S02]  /*0520*/  LOP3.LUT R8, R6, 0xff, RZ, 0xc0, !PT ;  /* 0x000000ff06087812 */ /* 0x000fe400078ec0ff */
[----:B------:R-:W-:Y:S02]  /*0530*/  LOP3.LUT R7, R3, 0xff, RZ, 0xc0, !PT ;  /* 0x000000ff03077812 */ /* 0x000fe400078ec0ff */
[----:B------:R-:W-:Y:S01]  /*0540*/  MOV R9, R0 ;  /* 0x0000000000097202 */ /* 0x000fe20000000f00 */
        /* <DEDUP_REMOVED lines=25> */
[----:B------:R-:W-:Y:S01]  /*06e0*/  @P0 MOV R6, RZ ;  /* 0x000000ff00060202 */ /* 0x000fe20000000f00 */
[----:B------:R-:W-:Y:S02]  /*06f0*/  @!P0 IMAD.MOV.U32 R6, RZ, RZ, -0x40 ;  /* 0xffffffc0ff068424 */ /* 0x000fe400078e00ff */
[----:B------:R-:W-:Y:S01]  /*0700*/  @!P0 FFMA R9, R0, 1.84467440737095516160e+19, RZ ;  /* 0x5f80000000098823 */ /* 0x000fe200000000ff */
[----:B------:R-:W-:Y:S01]  /*0710*/  @!P1 FFMA R11, R3, 1.84467440737095516160e+19, RZ ;  /* 0x5f800000030b9823 */ /* 0x000fe200000000ff */
[----:B------:R-:W-:-:S07]  /*0720*/  @!P1 VIADD R6, R6, 0x40 ;  /* 0x0000004006069836 */ /* 0x000fce0000000000 */
.L_x_37:
[----:B------:R-:W-:Y:S01]  /*0730*/  LEA R0, R8, 0xc0800000, 0x17 ;  /* 0xc080000008007811 */ /* 0x000fe200078eb8ff */
[----:B------:R-:W-:Y:S01]  /*0740*/  VIADD R7, R7, 0xffffff81 ;  /* 0xffffff8107077836 */ /* 0x000fe20000000000 */
[----:B------:R-:W-:Y:S02]  /*0750*/  BSSY.RECONVERGENT B2, `(.L_x_42) ;  /* 0x0000035000027945 */ /* 0x000fe40003800200 */
[----:B------:R-:W-:Y:S01]  /*0760*/  IADD3 R11, PT, PT, -R0, R11, RZ ;  /* 0x0000000b000b7210 */ /* 0x000fe20007ffe1ff */
[C---:B------:R-:W-:Y:S01]  /*0770*/  IMAD R0, R7.reuse, -0x800000, R9 ;  /* 0xff80000007007824 */ /* 0x040fe200078e0209 */
[----:B------:R-:W-:Y:S02]  /*0780*/  IADD3 R7, PT, PT, R7, 0x7f, -R8 ;  /* 0x0000007f07077810 */ /* 0x000fe40007ffe808 */
[----:B------:R-:W0:Y:S01]  /*0790*/  MUFU.RCP R3, R11 ;  /* 0x0000000b00037308 */ /* 0x000e220000001000 */
[----:B------:R-:W-:Y:S02]  /*07a0*/  FADD.FTZ R13, -R11, -RZ ;  /* 0x800000ff0b0d7221 */ /* 0x000fe40000010100 */
[----:B------:R-:W-:-:S02]  /*07b0*/  IMAD.IADD R7, R7, 0x1, R6 ;  /* 0x0000000107077824 */ /* 0x000fc400078e0206 */
        /* <DEDUP_REMOVED lines=8> */
[----:B------:R-:W-:-:S04]  /*0840*/  LOP3.LUT R3, R3, 0xff, RZ, 0xc0, !PT ;  /* 0x000000ff03037812 */ /* 0x000fc800078ec0ff */
[----:B------:R-:W-:-:S05]  /*0850*/  IADD3 R11, PT, PT, R3, R7, RZ ;  /* 0x00000007030b7210 */ /* 0x000fca0007ffe0ff */
        /* <DEDUP_REMOVED lines=11> */
[C---:B------:R-:W-:Y:S01]  /*0910*/  IADD3 R8, PT, PT, R11.reuse, 0x20, RZ ;  /* 0x000000200b087810 */ /* 0x040fe20007ffe0ff */
[CCC-:B------:R-:W-:Y:S01]  /*0920*/  FFMA.RM R6, R14.reuse, R12.reuse, R9.reuse ;  /* 0x0000000c0e067223 */ /* 0x1c0fe20000004009 */
[----:B------:R-:W-:Y:S02]  /*0930*/  ISETP.NE.AND P2, PT, R11, RZ, PT ;  /* 0x000000ff0b00720c */ /* 0x000fe40003f45270 */
[----:B------:R-:W-:Y:S01]  /*0940*/  LOP3.LUT R7, R3, 0x7fffff, RZ, 0xc0, !PT ;  /* 0x007fffff03077812 */ /* 0x000fe200078ec0ff */
[----:B------:R-:W-:Y:S01]  /*0950*/  FFMA.RP R3, R14, R12, R9 ;  /* 0x0000000c0e037223 */ /* 0x000fe20000008009 */
[----:B------:R-:W-:Y:S01]  /*0960*/  IMAD.MOV R9, RZ, RZ, -R11 ;  /* 0x000000ffff097224 */ /* 0x000fe200078e0a0b */
[----:B------:R-:W-:Y:S02]  /*0970*/  ISETP.NE.AND P1, PT, R11, RZ, PT ;  /* 0x000000ff0b00720c */ /* 0x000fe40003f25270 */
[----:B------:R-:W-:-:S02]  /*0980*/  LOP3.LUT R7, R7, 0x800000, RZ, 0xfc, !PT ;  /* 0x0080000007077812 */ /* 0x000fc400078efcff */
[----:B------:R-:W-:Y:S02]  /*0990*/  FSETP.NEU.FTZ.AND P0, PT, R3, R6, PT ;  /* 0x000000060300720b */ /* 0x000fe40003f1d000 */
[----:B------:R-:W-:Y:S02]  /*09a0*/  SHF.L.U32 R8, R7, R8, RZ ;  /* 0x0000000807087219 */ /* 0x000fe400000006ff */
[----:B------:R-:W-:Y:S02]  /*09b0*/  SEL R6, R9, RZ, P2 ;  /* 0x000000ff09067207 */ /* 0x000fe40001000000 */
[----:B------:R-:W-:Y:S02]  /*09c0*/  ISETP.NE.AND P1, PT, R8, RZ, P1 ;  /* 0x000000ff0800720c */ /* 0x000fe40000f25270 */
[----:B------:R-:W-:Y:S02]  /*09d0*/  SHF.R.U32.HI R6, RZ, R6, R7 ;  /* 0x00000006ff067219 */ /* 0x000fe40000011607 */
[----:B------:R-:W-:-:S02]  /*09e0*/  PLOP3.LUT P0, PT, P0, P1, PT, 0xf8, 0x8f ;  /* 0x00000000008f781c */ /* 0x000fc40000703f70 */
[----:B------:R-:W-:Y:S02]  /*09f0*/  SHF.R.U32.HI R8, RZ, 0x1, R6 ;  /* 0x00000001ff087819 */ /* 0x000fe40000011606 */
[----:B------:R-:W-:-:S04]  /*0a00*/  SEL R3, RZ, 0x1, !P0 ;  /* 0x00000001ff037807 */ /* 0x000fc80004000000 */
[----:B------:R-:W-:-:S04]  /*0a10*/  LOP3.LUT R3, R3, 0x1, R8, 0xf8, !PT ;  /* 0x0000000103037812 */ /* 0x000fc800078ef808 */
[----:B------:R-:W-:-:S04]  /*0a20*/  LOP3.LUT R3, R3, R6, RZ, 0xc0, !PT ;  /* 0x0000000603037212 */ /* 0x000fc800078ec0ff */
[----:B------:R-:W-:-:S04]  /*0a30*/  IADD3 R3, PT, PT, R8, R3, RZ ;  /* 0x0000000308037210 */ /* 0x000fc80007ffe0ff */
[----:B------:R-:W-:Y:S01]  /*0a40*/  LOP3.LUT R0, R3, R0, RZ, 0xfc, !PT ;  /* 0x0000000003007212 */ /* 0x000fe200078efcff */
[----:B------:R-:W-:Y:S06]  /*0a50*/  BRA `(.L_x_45) ;  /* 0x0000000000107947 */ /* 0x000fec0003800000 */
.L_x_44:
[----:B------:R-:W-:-:S04]  /*0a60*/  LOP3.LUT R0, R0, 0x80000000, RZ, 0xc0, !PT ;  /* 0x8000000000007812 */ /* 0x000fc800078ec0ff */
[----:B------:R-:W-:Y:S01]  /*0a70*/  LOP3.LUT R0, R0, 0x7f800000, RZ, 0xfc, !PT ;  /* 0x7f80000000007812 */ /* 0x000fe200078efcff */
[----:B------:R-:W-:Y:S06]  /*0a80*/  BRA `(.L_x_45) ;  /* 0x0000000000047947 */ /* 0x000fec0003800000 */
.L_x_43:
[----:B------:R-:W-:-:S07]  /*0a90*/  IMAD R0, R7, 0x800000, R0 ;  /* 0x0080000007007824 */ /* 0x000fce00078e0200 */
.L_x_45:
[----:B------:R-:W-:Y:S05]  /*0aa0*/  BSYNC.RECONVERGENT B2 ;  /* 0x0000000000027941 */ /* 0x000fea0003800200 */
.L_x_42:
[----:B------:R-:W-:Y:S05]  /*0ab0*/  BRA `(.L_x_46) ;  /* 0x0000000000207947 */ /* 0x000fea0003800000 */
.L_x_41:
[----:B------:R-:W-:-:S04]  /*0ac0*/  LOP3.LUT R0, R11, 0x80000000, R9, 0x48, !PT ;  /* 0x800000000b007812 */ /* 0x000fc800078e4809 */
[----:B------:R-:W-:Y:S01]  /*0ad0*/  LOP3.LUT R0, R0, 0x7f800000, RZ, 0xfc, !PT ;  /* 0x7f80000000007812 */ /* 0x000fe200078efcff */
[----:B------:R-:W-:Y:S06]  /*0ae0*/  BRA `(.L_x_46) ;  /* 0x0000000000147947 */ /* 0x000fec0003800000 */
.L_x_40:
[----:B------:R-:W-:Y:S01]  /*0af0*/  LOP3.LUT R0, R11, 0x80000000, R9, 0x48, !PT ;  /* 0x800000000b007812 */ /* 0x000fe200078e4809 */
[----:B------:R-:W-:Y:S06]  /*0b00*/  BRA `(.L_x_46) ;  /* 0x00000000000c7947 */ /* 0x000fec0003800000 */
.L_x_39:
[----:B------:R-:W0:Y:S01]  /*0b10*/  MUFU.RSQ R0, -QNAN ;  /* 0xffc0000000007908 */ /* 0x000e220000001400 */
[----:B------:R-:W-:Y:S05]  /*0b20*/  BRA `(.L_x_46) ;  /* 0x0000000000047947 */ /* 0x000fea0003800000 */
.L_x_38:
[----:B------:R-:W-:-:S07]  /*0b30*/  FADD.FTZ R0, R0, R3 ;  /* 0x0000000300007221 */ /* 0x000fce0000010000 */
.L_x_46:
[----:B------:R-:W-:Y:S05]  /*0b40*/  BSYNC.RECONVERGENT B1 ;  /* 0x0000000000017941 */ /* 0x000fea0003800200 */
.L_x_36:
[----:B------:R-:W-:-:S04]  /*0b50*/  HFMA2 R3, -RZ, RZ, 0, 0 ;  /* 0x00000000ff037431 */ /* 0x000fc800000001ff */
[----:B0-----:R-:W-:Y:S05]  /*0b60*/  RET.REL.NODEC R2 `(_Z16backpropagation1PfPKfi) ;  /* 0xfffffff402247950 */ /* 0x001fea0003c3ffff */
.L_x_47:
        /* <DEDUP_REMOVED lines=9> */
.L_x_98:


//--------------------- .text._Z17difference_signalPKfS0_S0_S0_S0_PfS1_S1_S1_i --------------------------
	.section	.text._Z17difference_signalPKfS0_S0_S0_S0_PfS1_S1_S1_i,"ax",@progbits
	.align	128
        .global         _Z17difference_signalPKfS0_S0_S0_S0_PfS1_S1_S1_i
        .type           _Z17difference_signalPKfS0_S0_S0_S0_PfS1_S1_S1_i,@function
        .size           _Z17difference_signalPKfS0_S0_S0_S0_PfS1_S1_S1_i,(.L_x_107 - _Z17difference_signalPKfS0_S0_S0_S0_PfS1_S1_S1_i)
        .other          _Z17difference_signalPKfS0_S0_S0_S0_PfS1_S1_S1_i,@"STO_CUDA_ENTRY STV_DEFAULT"
_Z17difference_signalPKfS0_S0_S0_S0_PfS1_S1_S1_i:
.text._Z17difference_signalPKfS0_S0_S0_S0_PfS1_S1_S1_i:
[----:B------:R-:W-:Y:S01]  /*0000*/  LDC R1, c[0x0][0x37c] ;  /* 0x0000df00ff017b82 */ /* 0x000fe20000000800 */
[----:B------:R-:W0:Y:S07]  /*0010*/  S2R R6, SR_TID.X ;  /* 0x0000000000067919 */ /* 0x000e2e0000002100 */
[----:B------:R-:W1:Y:S01]  /*0020*/  LDC R5, c[0x0][0x3c8] ;  /* 0x0000f200ff057b82 */ /* 0x000e620000000800 */
[----:B------:R-:W2:Y:S01]  /*0030*/  LDCU.64 UR6, c[0x0][0x388] ;  /* 0x00007100ff0677ac */ /* 0x000ea20008000a00 */
[----:B------:R-:W-:Y:S01]  /*0040*/  HFMA2 R8, -RZ, RZ, 0, -0.00048828125 ;  /* 0x00009000ff087431 */ /* 0x000fe200000001ff */
[----:B------:R-:W0:Y:S01]  /*0050*/  S2R R7, SR_CTAID.X ;  /* 0x0000000000077919 */ /* 0x000e220000002500 */
[----:B------:R-:W3:Y:S04]  /*0060*/  LDCU.64 UR4, c[0x0][0x358] ;  /* 0x00006b00ff0477ac */ /* 0x000ee80008000a00 */
[----:B------:R-:W4:Y:S01]  /*0070*/  LDC.64 R2, c[0x0][0x380] ;  /* 0x0000e000ff027b82 */ /* 0x000f220000000a00 */
[----:B------:R-:W5:Y:S01]  /*0080*/  LDCU.128 UR8, c[0x0][0x390] ;  /* 0x00007200ff0877ac */ /* 0x000f620008000c00 */
[----:B-1----:R-:W-:-:S02]  /*0090*/  IMAD R5, R5, 0x12cc0, RZ ;  /* 0x00012cc005057824 */ /* 0x002fc400078e02ff */
[C---:B0-----:R-:W-:Y:S02]  /*00a0*/  IMAD R0, R7.reuse, 0xc0, R6 ;  /* 0x000000c007007824 */ /* 0x041fe400078e0206 */
[----:B------:R-:W-:-:S03]  /*00b0*/  IMAD R7, R7, R8, 0x12000 ;  /* 0x0001200007077424 */ /* 0x000fc600078e0208 */
[----:B------:R-:W-:Y:S02]  /*00c0*/  IADD3 R0, PT, PT, R0, 0x180, RZ ;  /* 0x0000018000007810 */ /* 0x000fe40007ffe0ff */
[----:B------:R-:W-:Y:S02]  /*00d0*/  LOP3.LUT R9, R6, R7, RZ, 0xfc, !PT ;  /* 0x0000000706097212 */ /* 0x000fe400078efcff */
[----:B------:R-:W-:-:S03]  /*00e0*/  IADD3 R4, P0, PT, R5, R0, RZ ;  /* 0x0000000005047210 */ /* 0x000fc60007f1e0ff */
[----:B----4-:R-:W-:Y:S01]  /*00f0*/  IMAD.WIDE.U32 R8, R9, 0x4, R2 ;  /* 0x0000000409087825 */ /* 0x010fe200078e0002 */
[----:B------:R-:W-:Y:S02]  /*0100*/  LEA.HI.X.SX32 R11, R5, RZ, 0x1, P0 ;  /* 0x000000ff050b7211 */ /* 0x000fe400000f0eff */
[C---:B------:R-:W-:Y:S02]  /*0110*/  SHF.L.U32 R5, R4.reuse, 0x2, RZ ;  /* 0x0000000204057819 */ /* 0x040fe400000006ff */
[----:B------:R-:W-:Y:S01]  /*0120*/  SHF.L.U64.HI R4, R4, 0x2, R11 ;  /* 0x0000000204047819 */ /* 0x000fe2000001020b */
[----:B---3--:R-:W3:Y:S01]  /*0130*/  LDG.E R17, desc[UR4][R8.64+0x21c54] ;  /* 0x021c540408117981 */ /* 0x008ee2000c1e1900 */
[C---:B--2---:R-:W-:Y:S01]  /*0140*/  IADD3 R12, P0, PT, R5.reuse, UR6, RZ ;  /* 0x00000006050c7c10 */ /* 0x044fe2000ff1e0ff */
[----:B------:R-:W0:Y:S03]  /*0150*/  LDC.64 R10, c[0x0][0x3a8] ;  /* 0x0000ea00ff0a7b82 */ /* 0x000e260000000a00 */
[----:B------:R-:W-:Y:S01]  /*0160*/  IADD3.X R13, PT, PT, R4, UR7, RZ, P0, !PT ;  /* 0x00000007040d7c10 */ /* 0x000fe200087fe4ff */
[----:B------:R-:W-:Y:S01]  /*0170*/  IMAD R6, R6, 0xc0, R7 ;  /* 0x000000c006067824 */ /* 0x000fe200078e0207 */
[----:B------:R-:W1:Y:S03]  /*0180*/  LDCU.64 UR6, c[0x0][0x3a0] ;  /* 0x00007400ff0677ac */ /* 0x000e660008000a00 */
[----:B------:R-:W3:Y:S01]  /*0190*/  LDG.E R12, desc[UR4][R12.64+0x54] ;  /* 0x000054040c0c7981 */ /* 0x000ee2000c1e1900 */
[----:B-----5:R-:W-:-:S04]  /*01a0*/  IADD3 R14, P0, PT, R5, UR10, RZ ;  /* 0x0000000a050e7c10 */ /* 0x020fc8000ff1e0ff */
[----:B------:R-:W-:Y:S01]  /*01b0*/  IADD3.X R15, PT, PT, R4, UR11, RZ, P0, !PT ;  /* 0x0000000b040f7c10 */ /* 0x000fe200087fe4ff */
[----:B0-----:R-:W-:-:S04]  /*01c0*/  IMAD.WIDE.U32 R10, R0, 0x4, R10 ;  /* 0x00000004000a7825 */ /* 0x001fc800078e000a */
[----:B---3--:R-:W-:Y:S02]  /*01d0*/  FADD R19, R12, -R17 ;  /* 0x800000110c137221 */ /* 0x008fe40000000000 */
[----:B------:R-:W0:Y:S03]  /*01e0*/  LDC.64 R16, c[0x0][0x3b8] ;  /* 0x0000ee00ff107b82 */ /* 0x000e260000000a00 */
[----:B------:R2:W-:Y:S04]  /*01f0*/  STG.E desc[UR4][R10.64+0x54], R19 ;  /* 0x000054130a007986 */ /* 0x0005e8000c101904 */
[----:B------:R-:W3:Y:S04]  /*0200*/  LDG.E R21, desc[UR4][R8.64+0x3c54] ;  /* 0x003c540408157981 */ /* 0x000ee8000c1e1900 */
[----:B------:R-:W3:Y:S01]  /*0210*/  LDG.E R14, desc[UR4][R14.64+0x54] ;  /* 0x000054040e0e7981 */ /* 0x000ee2000c1e1900 */
[----:B------:R-:W-:-:S02]  /*0220*/  IADD3 R23, PT, PT, R6, 0xfc0, RZ ;  /* 0x00000fc006177810 */ /* 0x000fc40007ffe0ff */
[----:B------:R-:W-:Y:S01]  /*0230*/  IADD3 R12, P0, PT, R5, UR8, RZ ;  /* 0x00000008050c7c10 */ /* 0x000fe2000ff1e0ff */
[----:B--2---:R-:W2:Y:S02]  /*0240*/  LDC.64 R10, c[0x0][0x3b0] ;  /* 0x0000ec00ff0a7b82 */ /* 0x004ea40000000a00 */
[----:B------:R-:W-:Y:S01]  /*0250*/  IMAD.WIDE.U32 R2, R23, 0x4, R2 ;  /* 0x0000000417027825 */ /* 0x000fe200078e0002 */
[----:B------:R-:W-:-:S03]  /*0260*/  IADD3.X R13, PT, PT, R4, UR9, RZ, P0, !PT ;  /* 0x00000009040d7c10 */ /* 0x000fc600087fe4ff */
[----:B0-----:R-:W-:-:S04]  /*0270*/  IMAD.WIDE.U32 R6, R0, 0x4, R16 ;  /* 0x0000000400067825 */ /* 0x001fc800078e0010 */
[----:B---3--:R-:W-:-:S05]  /*0280*/  FADD R21, R14, -R21 ;  /* 0x800000150e157221 */ /* 0x008fca0000000000 */
[----:B------:R0:W-:Y:S04]  /*0290*/  STG.E desc[UR4][R6.64+0x54], R21 ;  /* 0x0000541506007986 */ /* 0x0001e8000c101904 */
[----:B------:R-:W3:Y:S04]  /*02a0*/  LDG.E R12, desc[UR4][R12.64+0x54] ;  /* 0x000054040c0c7981 */ /* 0x000ee8000c1e1900 */
[----:B------:R-:W3:Y:S01]  /*02b0*/  LDG.E R15, desc[UR4][R2.64+0x2d0] ;  /* 0x0002d004020f7981 */ /* 0x000ee2000c1e1900 */
[----:B-1----:R-:W-:Y:S01]  /*02c0*/  IADD3 R8, P0, PT, R5, UR6, RZ ;  /* 0x0000000605087c10 */ /* 0x002fe2000ff1e0ff */
[----:B0-----:R-:W0:Y:S03]  /*02d0*/  LDC.64 R6, c[0x0][0x3c0] ;  /* 0x0000f000ff067b82 */ /* 0x001e260000000a00 */
[----:B------:R-:W-:Y:S01]  /*02e0*/  IADD3.X R9, PT, PT, R4, UR7, RZ, P0, !PT ;  /* 0x0000000704097c10 */ /* 0x000fe200087fe4ff */
[----:B--2---:R-:W-:-:S04]  /*02f0*/  IMAD.WIDE.U32 R4, R0, 0x4, R10 ;  /* 0x0000000400047825 */ /* 0x004fc800078e000a */
[----:B---3--:R-:W-:-:S05]  /*0300*/  FADD R15, R12, -R15 ;  /* 0x8000000f0c0f7221 */ /* 0x008fca0000000000 */
[----:B------:R-:W-:Y:S04]  /*0310*/  STG.E desc[UR4][R4.64+0x54], R15 ;  /* 0x0000540f04007986 */ /* 0x000fe8000c101904 */
[----:B------:R-:W2:Y:S04]  /*0320*/  LDG.E R8, desc[UR4][R8.64+0x54] ;  /* 0x0000540408087981 */ /* 0x000ea8000c1e1900 */
[----:B------:R-:W2:Y:S01]  /*0330*/  LDG.E R11, desc[UR4][R2.64+0x50] ;  /* 0x00005004020b7981 */ /* 0x000ea2000c1e1900 */
[----:B0-----:R-:W-:-:S04]  /*0340*/  IMAD.WIDE.U32 R6, R0, 0x4, R6 ;  /* 0x0000000400067825 */ /* 0x001fc800078e0006 */
[----:B--2---:R-:W-:-:S05]  /*0350*/  FADD R11, R8, -R11 ;  /* 0x8000000b080b7221 */ /* 0x004fca0000000000 */
[----:B------:R-:W-:Y:S01]  /*0360*/  STG.E desc[UR4][R6.64+0x54], R11 ;  /* 0x0000540b06007986 */ /* 0x000fe2000c101904 */
[----:B------:R-:W-:Y:S05]  /*0370*/  EXIT ;  /* 0x000000000000794d */ /* 0x000fea0003800000 */
.L_x_48:
        /* <DEDUP_REMOVED lines=16> */
.L_x_107:


//--------------------- .text._Z14initial_signalPKfPfS1_S1_S1_i --------------------------
	.section	.text._Z14initial_signalPKfPfS1_S1_S1_i,"ax",@progbits
	.align	128
        .global         _Z14initial_signalPKfPfS1_S1_S1_i
        .type           _Z14initial_signalPKfPfS1_S1_S1_i,@function
        .size           _Z14initial_signalPKfPfS1_S1_S1_i,(.L_x_108 - _Z14initial_signalPKfPfS1_S1_S1_i)
        .other          _Z14initial_signalPKfPfS1_S1_S1_i,@"STO_CUDA_ENTRY STV_DEFAULT"
_Z14initial_signalPKfPfS1_S1_S1_i:
.text._Z14initial_signalPKfPfS1_S1_S1_i:
[----:B------:R-:W-:Y:S01]  /*0000*/  LDC R1, c[0x0][0x37c] ;  /* 0x0000df00ff017b82 */ /* 0x000fe20000000800 */
[----:B------:R-:W0:Y:S07]  /*0010*/  S2R R6, SR_CTAID.X ;  /* 0x0000000000067919 */ /* 0x000e2e0000002500 */
[----:B------:R-:W1:Y:S01]  /*0020*/  LDC.64 R2, c[0x0][0x380] ;  /* 0x0000e000ff027b82 */ /* 0x000e620000000a00 */
[----:B------:R-:W-:Y:S01]  /*0030*/  IMAD.MOV.U32 R5, RZ, RZ, 0x9000 ;  /* 0x00009000ff057424 */ /* 0x000fe200078e00ff */
[----:B------:R-:W2:Y:S01]  /*0040*/  LDCU.64 UR4, c[0x0][0x358] ;  /* 0x00006b00ff0477ac */ /* 0x000ea20008000a00 */
[----:B------:R-:W3:Y:S01]  /*0050*/  S2R R9, SR_TID.X ;  /* 0x0000000000097919 */ /* 0x000ee20000002100 */
[----:B------:R-:W4:Y:S04]  /*0060*/  LDCU.64 UR6, c[0x0][0x388] ;  /* 0x00007100ff0677ac */ /* 0x000f280008000a00 */
[----:B------:R-:W5:Y:S01]  /*0070*/  LDC R7, c[0x0][0x3a8] ;  /* 0x0000ea00ff077b82 */ /* 0x000f620000000800 */
[----:B------:R-:W4:Y:S01]  /*0080*/  LDCU.128 UR8, c[0x0][0x390] ;  /* 0x00007200ff0877ac */ /* 0x000f220008000c00 */
[----:B0-----:R-:W-:-:S05]  /*0090*/  IMAD R0, R6, R5, 0x12000 ;  /* 0x0001200006007424 */ /* 0x001fca00078e0205 */
[----:B---3--:R-:W-:-:S05]  /*00a0*/  LOP3.LUT R5, R9, R0, RZ, 0xfc, !PT ;  /* 0x0000000009057212 */ /* 0x008fca00078efcff */
[----:B-1----:R-:W-:-:S05]  /*00b0*/  IMAD.WIDE.U32 R4, R5, 0x4, R2 ;  /* 0x0000000405047825 */ /* 0x002fca00078e0002 */
[----:B--2---:R-:W2:Y:S01]  /*00c0*/  LDG.E R13, desc[UR4][R4.64+0x21c54] ;  /* 0x021c5404040d7981 */ /* 0x004ea2000c1e1900 */
[----:B------:R-:W-:Y:S02]  /*00d0*/  IMAD R6, R6, 0xc0, R9 ;  /* 0x000000c006067824 */ /* 0x000fe400078e0209 */
[----:B-----5:R-:W-:Y:S02]  /*00e0*/  IMAD R7, R7, 0x12cc0, RZ ;  /* 0x00012cc007077824 */ /* 0x020fe400078e02ff */
[----:B------:R-:W-:-:S05]  /*00f0*/  VIADD R6, R6, 0x180 ;  /* 0x0000018006067836 */ /* 0x000fca0000000000 */
[----:B------:R-:W-:-:S04]  /*0100*/  IADD3 R6, P0, PT, R7, R6, RZ ;  /* 0x0000000607067210 */ /* 0x000fc80007f1e0ff */
[----:B------:R-:W-:Y:S01]  /*0110*/  LEA.HI.X.SX32 R7, R7, RZ, 0x1, P0 ;  /* 0x000000ff07077211 */ /* 0x000fe200000f0eff */
[----:B------:R-:W-:-:S03]  /*0120*/  IMAD.SHL.U32 R12, R6, 0x4, RZ ;  /* 0x00000004060c7824 */ /* 0x000fc600078e00ff */
[----:B------:R-:W-:Y:S02]  /*0130*/  SHF.L.U64.HI R14, R6, 0x2, R7 ;  /* 0x00000002060e7819 */ /* 0x000fe40000010207 */
[----:B----4-:R-:W-:-:S04]  /*0140*/  IADD3 R6, P0, PT, R12, UR6, RZ ;  /* 0x000000060c067c10 */ /* 0x010fc8000ff1e0ff */
[----:B------:R-:W-:Y:S01]  /*0150*/  IADD3.X R7, PT, PT, R14, UR7, RZ, P0, !PT ;  /* 0x000000070e077c10 */ /* 0x000fe200087fe4ff */
[----:B------:R-:W-:Y:S01]  /*0160*/  IMAD R0, R9, 0xc0, R0 ;  /* 0x000000c009007824 */ /* 0x000fe200078e0200 */
[----:B------:R-:W0:Y:S03]  /*0170*/  LDCU.64 UR6, c[0x0][0x3a0] ;  /* 0x00007400ff0677ac */ /* 0x000e260008000a00 */
[----:B--2---:R1:W-:Y:S04]  /*0180*/  STG.E desc[UR4][R6.64+0x54], R13 ;  /* 0x0000540d06007986 */ /* 0x0043e8000c101904 */
[----:B------:R-:W2:Y:S01]  /*0190*/  LDG.E R15, desc[UR4][R4.64+0x3c54] ;  /* 0x003c5404040f7981 */ /* 0x000ea2000c1e1900 */
[----:B------:R-:W-:Y:S01]  /*01a0*/  IADD3 R8, P0, PT, R12, UR10, RZ ;  /* 0x0000000a0c087c10 */ /* 0x000fe2000ff1e0ff */
[----:B------:R-:W-:-:S03]  /*01b0*/  VIADD R11, R0, 0xfc0 ;  /* 0x00000fc0000b7836 */ /* 0x000fc60000000000 */
[----:B------:R-:W-:Y:S01]  /*01c0*/  IADD3.X R9, PT, PT, R14, UR11, RZ, P0, !PT ;  /* 0x0000000b0e097c10 */ /* 0x000fe200087fe4ff */
[----:B------:R-:W-:Y:S01]  /*01d0*/  IMAD.WIDE.U32 R2, R11, 0x4, R2 ;  /* 0x000000040b027825 */ /* 0x000fe200078e0002 */
[----:B------:R-:W-:-:S03]  /*01e0*/  IADD3 R10, P0, PT, R12, UR8, RZ ;  /* 0x000000080c0a7c10 */ /* 0x000fc6000ff1e0ff */
[----:B--2---:R-:W-:Y:S04]  /*01f0*/  STG.E desc[UR4][R8.64+0x54], R15 ;  /* 0x0000540f08007986 */ /* 0x004fe8000c101904 */
[----:B------:R-:W2:Y:S01]  /*0200*/  LDG.E R17, desc[UR4][R2.64+0x2d0] ;  /* 0x0002d00402117981 */ /* 0x000ea2000c1e1900 */
[----:B------:R-:W-:Y:S02]  /*0210*/  IADD3.X R11, PT, PT, R14, UR9, RZ, P0, !PT ;  /* 0x000000090e0b7c10 */ /* 0x000fe400087fe4ff */
[----:B0-----:R-:W-:-:S03]  /*0220*/  IADD3 R4, P0, PT, R12, UR6, RZ ;  /* 0x000000060c047c10 */ /* 0x001fc6000ff1e0ff */
[----:B--2---:R-:W-:Y:S04]  /*0230*/  STG.E desc[UR4][R10.64+0x54], R17 ;  /* 0x000054110a007986 */ /* 0x004fe8000c101904 */
[----:B-1----:R-:W2:Y:S01]  /*0240*/  LDG.E R7, desc[UR4][R2.64+0x50] ;  /* 0x0000500402077981 */ /* 0x002ea2000c1e1900 */
[----:B------:R-:W-:-:S05]  /*0250*/  IADD3.X R5, PT, PT, R14, UR7, RZ, P0, !PT ;  /* 0x000000070e057c10 */ /* 0x000fca00087fe4ff */
[----:B--2---:R-:W-:Y:S01]  /*0260*/  STG.E desc[UR4][R4.64+0x54], R7 ;  /* 0x0000540704007986 */ /* 0x004fe2000c101904 */
[----:B------:R-:W-:Y:S05]  /*0270*/  EXIT ;  /* 0x000000000000794d */ /* 0x000fea0003800000 */
.L_x_49:
        /* <DEDUP_REMOVED lines=16> */
.L_x_108:


//--------------------- .text._Z22propagation_at_cornersPf --------------------------
	.section	.text._Z22propagation_at_cornersPf,"ax",@progbits
	.align	128
        .global         _Z22propagation_at_cornersPf
        .type           _Z22propagation_at_cornersPf,@function
        .size           _Z22propagation_at_cornersPf,(.L_x_109 - _Z22propagation_at_cornersPf)
        .other          _Z22propagation_at_cornersPf,@"STO_CUDA_ENTRY STV_DEFAULT"
_Z22propagation_at_cornersPf:
.text._Z22propagation_at_cornersPf:
        /* <DEDUP_REMOVED lines=32> */
.L_x_50:
        /* <DEDUP_REMOVED lines=16> */
.L_x_109:


//--------------------- .text._Z11propagationiiiiPKfPfi --------------------------
	.section	.text._Z11propagationiiiiPKfPfi,"ax",@progbits
	.align	128
        .global         _Z11propagationiiiiPKfPfi
        .type           _Z11propagationiiiiPKfPfi,@function
        .size           _Z11propagationiiiiPKfPfi,(.L_x_100 - _Z11propagationiiiiPKfPfi)
        .other          _Z11propagationiiiiPKfPfi,@"STO_CUDA_ENTRY STV_DEFAULT"
_Z11propagationiiiiPKfPfi:
.text._Z11propagationiiiiPKfPfi:
        /* <DEDUP_REMOVED lines=14> */
[----:B------:R-:W-:-:S04]  /*00e0*/  IMAD R4, R5, 0xc0, R6 ;  /* 0x000000c005047824 */ /* 0x000fc800078e0206 */
[----:B0-----:R-:W-:-:S06]  /*00f0*/  IMAD.WIDE R2, R4, 0x4, R2 ;  /* 0x0000000404027825 */ /* 0x001fcc00078e0202 */
[----:B-1----:R-:W2:Y:S01]  /*0100*/  LDG.E R2, desc[UR6][R2.64] ;  /* 0x0000000602027981 */ /* 0x002ea2000c1e1900 */
[----:B------:R-:W-:Y:S01]  /*0110*/  BSSY.RECONVERGENT B0, `(.L_x_51) ;  /* 0x000000e000007945 */ /* 0x000fe20003800200 */
[----:B------:R-:W-:Y:S01]  /*0120*/  SHF.R.S32.HI R8, RZ, 0x1f, R4 ;  /* 0x0000001fff087819 */ /* 0x000fe20000011404 */
[----:B--2---:R-:W-:-:S04]  /*0130*/  FADD R10, R2, 1 ;  /* 0x3f800000020a7421 */ /* 0x004fc80000000000 */
[----:B------:R-:W-:Y:S01]  /*0140*/  VIADD R0, R10, 0xf3000000 ;  /* 0xf30000000a007836 */ /* 0x000fe20000000000 */
[----:B------:R0:W1:Y:S04]  /*0150*/  MUFU.RSQ R9, R10 ;  /* 0x0000000a00097308 */ /* 0x0000680000001400 */
[----:B------:R-:W-:-:S13]  /*0160*/  ISETP.GT.U32.AND P0, PT, R0, 0x727fffff, PT ;  /* 0x727fffff0000780c */ /* 0x000fda0003f04070 */
[----:B01----:R-:W-:Y:S05]  /*0170*/  @!P0 BRA `(.L_x_52) ;  /* 0x00000000000c8947 */ /* 0x003fea0003800000 */
[----:B------:R-:W-:-:S07]  /*0180*/  MOV R11, 0x1a0 ;  /* 0x000001a0000b7802 */ /* 0x000fce0000000f00 */
[----:B------:R-:W-:Y:S05]  /*0190*/  CALL.REL.NOINC `($__internal_3_$__cuda_sm20_sqrt_rn_f32_slowpath) ;  /* 0x0000001000447944 */ /* 0x000fea0003c00000 */
[----:B------:R-:W-:Y:S05]  /*01a0*/  BRA `(.L_x_53) ;  /* 0x0000000000107947 */ /* 0x000fea0003800000 */
.L_x_52:
[----:B------:R-:W-:Y:S01]  /*01b0*/  FMUL.FTZ R7, R10, R9 ;  /* 0x000000090a077220 */ /* 0x000fe20000410000 */
[----:B------:R-:W-:-:S03]  /*01c0*/  FMUL.FTZ R2, R9, 0.5 ;  /* 0x3f00000009027820 */ /* 0x000fc60000410000 */
[----:B------:R-:W-:-:S04]  /*01d0*/  FFMA R0, -R7, R7, R10 ;  /* 0x0000000707007223 */ /* 0x000fc8000000010a */
[----:B------:R-:W-:-:S07]  /*01e0*/  FFMA R7, R0, R2, R7 ;  /* 0x0000000200077223 */ /* 0x000fce0000000007 */
.L_x_53:
[----:B------:R-:W-:Y:S05]  /*01f0*/  BSYNC.RECONVERGENT B0 ;  /* 0x0000000000007941 */ /* 0x000fea0003800200 */
.L_x_51:
[----:B------:R-:W0:Y:S01]  /*0200*/  LDC R11, c[0x3][RZ] ;  /* 0x00c00000ff0b7b82 */ /* 0x000e220000000800 */
[----:B------:R-:W1:Y:S01]  /*0210*/  LDCU UR4, c[0x3][0xc] ;  /* 0x00c00180ff0477ac */ /* 0x000e620008000800 */
[----:B------:R-:W-:Y:S01]  /*0220*/  FMUL R7, R7, 1500 ;  /* 0x44bb800007077820 */ /* 0x000fe20000400000 */
[----:B------:R-:W-:Y:S03]  /*0230*/  BSSY.RECONVERGENT B0, `(.L_x_54) ;  /* 0x000000e000007945 */ /* 0x000fe60003800200 */
[----:B-1----:R-:W-:Y:S01]  /*0240*/  FMUL R2, R7, UR4 ;  /* 0x0000000407027c20 */ /* 0x002fe20008400000 */
[----:B0-----:R-:W0:Y:S08]  /*0250*/  MUFU.RCP R0, R11 ;  /* 0x0000000b00007308 */ /* 0x001e300000001000 */
[----:B------:R-:W1:Y:S01]  /*0260*/  FCHK P0, R2, R11 ;  /* 0x0000000b02007302 */ /* 0x000e620000000000 */
[----:B0-----:R-:W-:-:S04]  /*0270*/  FFMA R3, R0, -R11, 1 ;  /* 0x3f80000000037423 */ /* 0x001fc8000000080b */
[----:B------:R-:W-:-:S04]  /*0280*/  FFMA R3, R0, R3, R0 ;  /* 0x0000000300037223 */ /* 0x000fc80000000000 */
[----:B------:R-:W-:-:S04]  /*0290*/  FFMA R0, R2, R3, RZ ;  /* 0x0000000302007223 */ /* 0x000fc800000000ff */
[----:B------:R-:W-:-:S04]  /*02a0*/  FFMA R9, R0, -R11, R2 ;  /* 0x8000000b00097223 */ /* 0x000fc80000000002 */
[----:B------:R-:W-:Y:S01]  /*02b0*/  FFMA R0, R3, R9, R0 ;  /* 0x0000000903007223 */ /* 0x000fe20000000000 */
[----:B-1----:R-:W-:Y:S06]  /*02c0*/  @!P0 BRA `(.L_x_55) ;  /* 0x0000000000108947 */ /* 0x002fec0003800000 */
[----:B------:R-:W0:Y:S01]  /*02d0*/  LDCU UR4, c[0x3][URZ] ;  /* 0x00c00000ff0477ac */ /* 0x000e220008000800 */
[----:B------:R-:W-:Y:S01]  /*02e0*/  MOV R12, 0x310 ;  /* 0x00000310000c7802 */ /* 0x000fe20000000f00 */
[----:B0-----:R-:W-:-:S07]  /*02f0*/  IMAD.U32 R3, RZ, RZ, UR4 ;  /* 0x00000004ff037e24 */ /* 0x001fce000f8e00ff */
[----:B------:R-:W-:Y:S05]  /*0300*/  CALL.REL.NOINC `($__internal_4_$__cuda_sm3x_div_rn_noftz_f32_slowpath) ;  /* 0x0000001000487944 */ /* 0x000fea0003c00000 */
.L_x_55:
[----:B------:R-:W-:Y:S05]  /*0310*/  BSYNC.RECONVERGENT B0 ;  /* 0x0000000000007941 */ /* 0x000fea0003800200 */
.L_x_54:
[C---:B------:R-:W-:Y:S01]  /*0320*/  ISETP.NE.AND P1, PT, R6.reuse, RZ, PT ;  /* 0x000000ff0600720c */ /* 0x040fe20003f25270 */
[----:B------:R-:W0:Y:S01]  /*0330*/  LDC R3, c[0x0][0x3a0] ;  /* 0x0000e800ff037b82 */ /* 0x000e220000000800 */
[----:B------:R-:W-:Y:S02]  /*0340*/  BSSY.RECONVERGENT B0, `(.L_x_56) ;  /* 0x00000ef000007945 */ /* 0x000fe40003800200 */
[----:B------:R-:W-:-:S04]  /*0350*/  ISETP.EQ.OR P0, PT, R6, 0xbf, !P1 ;  /* 0x000000bf0600780c */ /* 0x000fc80004f02670 */
[----:B------:R-:W-:-:S04]  /*0360*/  ISETP.NE.AND P0, PT, R5, RZ, !P0 ;  /* 0x000000ff0500720c */ /* 0x000fc80004705270 */
[----:B------:R-:W-:-:S13]  /*0370*/  ISETP.EQ.OR P0, PT, R5, 0xbf, !P0 ;  /* 0x000000bf0500780c */ /* 0x000fda0004702670 */
[----:B------:R-:W-:Y:S05]  /*0380*/  @P0 BRA `(.L_x_57) ;  /* 0x0000000800f40947 */ /* 0x000fea0003800000 */
[----:B------:R-:W1:Y:S01]  /*0390*/  LDCU.64 UR4, c[0x0][0x398] ;  /* 0x00007300ff0477ac */ /* 0x000e620008000a00 */
[----:B------:R-:W2:Y:S01]  /*03a0*/  LDC.64 R10, c[0x0][0x398] ;  /* 0x0000e600ff0a7b82 */ /* 0x000ea20000000a00 */
[----:B0-----:R-:W-:Y:S01]  /*03b0*/  IMAD R9, R3, 0x9000, RZ ;  /* 0x0000900003097824 */ /* 0x001fe200078e02ff */
[----:B------:R-:W0:Y:S04]  /*03c0*/  LDCU.128 UR8, c[0x0][0x380] ;  /* 0x00007000ff0877ac */ /* 0x000e280008000c00 */
[C---:B------:R-:W-:Y:S02]  /*03d0*/  IADD3 R2, P0, PT, R4.reuse, R9, RZ ;  /* 0x0000000904027210 */ /* 0x040fe40007f1e0ff */
[----:B------:R-:W-:Y:S02]  /*03e0*/  IADD3 R13, PT, PT, R4, -0xc0, R9 ;  /* 0xffffff40040d7810 */ /* 0x000fe40007ffe009 */
[----:B------:R-:W-:-:S02]  /*03f0*/  LEA.HI.X.SX32 R15, R9, R8, 0x1, P0 ;  /* 0x00000008090f7211 */ /* 0x000fc400000f0eff */
[----:B-1----:R-:W-:-:S04]  /*0400*/  LEA R8, P0, R2, UR4, 0x2 ;  /* 0x0000000402087c11 */ /* 0x002fc8000f8010ff */
[----:B------:R-:W-:Y:S01]  /*0410*/  LEA.HI.X R9, R2, UR5, R15, 0x2, P0 ;  /* 0x0000000502097c11 */ /* 0x000fe200080f140f */
[----:B--2---:R-:W-:-:S04]  /*0420*/  IMAD.WIDE R10, R13, 0x4, R10 ;  /* 0x000000040d0a7825 */ /* 0x004fc800078e020a */
[----:B------:R-:W2:Y:S04]  /*0430*/  LDG.E R12, desc[UR6][R8.64+0x4] ;  /* 0x00000406080c7981 */ /* 0x000ea8000c1e1900 */
[----:B------:R1:W2:Y:S04]  /*0440*/  LDG.E R13, desc[UR6][R8.64+-0x4] ;  /* 0xfffffc06080d7981 */ /* 0x0002a8000c1e1900 */
[----:B------:R-:W3:Y:S04]  /*0450*/  LDG.E R15, desc[UR6][R10.64] ;  /* 0x000000060a0f7981 */ /* 0x000ee8000c1e1900 */
[----:B------:R-:W4:Y:S04]  /*0460*/  LDG.E R17, desc[UR6][R10.64+0x600] ;  /* 0x000600060a117981 */ /* 0x000f28000c1e1900 */
[----:B------:R-:W5:Y:S04]  /*0470*/  LDG.E R14, desc[UR6][R10.64+0x300] ;  /* 0x000300060a0e7981 */ /* 0x000f68000c1e1900 */
[----:B------:R-:W5:Y:S01]  /*0480*/  LDG.E R19, desc[UR6][R10.64+-0x23d00] ;  /* 0xfdc300060a137981 */ /* 0x000f62000c1e1900 */
[----:B------:R-:W-:Y:S01]  /*0490*/  IADD3 R2, PT, PT, R6, 0x1, RZ ;  /* 0x0000000106027810 */ /* 0x000fe20007ffe0ff */
[----:B-1----:R-:W-:-:S03]  /*04a0*/  FMUL R9, R0, -4 ;  /* 0xc080000000097820 */ /* 0x002fc60000400000 */
[----:B0-----:R-:W-:Y:S01]  /*04b0*/  ISETP.GE.AND P0, PT, R2, UR10, PT ;  /* 0x0000000a02007c0c */ /* 0x001fe2000bf06270 */
[----:B------:R-:W-:Y:S02]  /*04c0*/  VIADD R2, R5, 0x1 ;  /* 0x0000000105027836 */ /* 0x000fe40000000000 */
[-C--:B------:R-:W-:Y:S01]  /*04d0*/  FFMA R9, R9, R0.reuse, 2 ;  /* 0x4000000009097423 */ /* 0x080fe20000000000 */
[----:B------:R-:W-:Y:S02]  /*04e0*/  FMUL R0, R0, R0 ;  /* 0x0000000000007220 */ /* 0x000fe40000400000 */
[----:B------:R-:W-:-:S04]  /*04f0*/  ISETP.LT.OR P0, PT, R2, UR8, !P0 ;  /* 0x0000000802007c0c */ /* 0x000fc8000c701670 */
[----:B------:R-:W-:-:S04]  /*0500*/  ISETP.GE.OR P0, PT, R5, UR9, P0 ;  /* 0x0000000905007c0c */ /* 0x000fc80008706670 */
[----:B------:R-:W-:-:S04]  /*0510*/  ISETP.GE.OR P0, PT, R6, UR11, P0 ;  /* 0x0000000b06007c0c */ /* 0x000fc80008706670 */
[----:B------:R-:W-:Y:S01]  /*0520*/  ISETP.GT.OR P0, PT, R3, 0x17, P0 ;  /* 0x000000170300780c */ /* 0x000fe20000704670 */
[----:B--2---:R-:W-:-:S04]  /*0530*/  FADD R12, R12, R13 ;  /* 0x0000000d0c0c7221 */ /* 0x004fc80000000000 */
[----:B---3--:R-:W-:-:S04]  /*0540*/  FADD R12, R12, R15 ;  /* 0x0000000f0c0c7221 */ /* 0x008fc80000000000 */
[----:B----4-:R-:W-:Y:S01]  /*0550*/  FADD R17, R12, R17 ;  /* 0x000000110c117221 */ /* 0x010fe20000000000 */
[----:B-----5:R-:W-:-:S04]  /*0560*/  FMUL R9, R14, R9 ;  /* 0x000000090e097220 */ /* 0x020fc80000400000 */
[----:B------:R-:W-:-:S04]  /*0570*/  FFMA R0, R0, R17, R9 ;  /* 0x0000001100007223 */ /* 0x000fc80000000009 */
[----:B------:R-:W-:Y:S01]  /*0580*/  FADD R5, R0, -R19 ;  /* 0x8000001300057221 */ /* 0x000fe20000000000 */
[----:B------:R-:W-:Y:S06]  /*0590*/  @P0 BRA `(.L_x_58) ;  /* 0x0000000c00240947 */ /* 0x000fec0003800000 */
[----:B------:R-:W0:Y:S01]  /*05a0*/  LDC R9, c[0x3][0x18] ;  /* 0x00c00600ff097b82 */ /* 0x000e220000000800 */
[----:B------:R-:W1:Y:S01]  /*05b0*/  LDCU UR5, c[0x3][0xc] ;  /* 0x00c00180ff0577ac */ /* 0x000e620008000800 */
[----:B------:R-:W-:Y:S01]  /*05c0*/  I2FP.F32.S32 R2, R3 ;  /* 0x0000000300027245 */ /* 0x000fe20000201400 */
[----:B------:R-:W-:Y:S01]  /*05d0*/  FMUL R7, R7, R7 ;  /* 0x0000000707077220 */ /* 0x000fe20000400000 */
[----:B------:R-:W2:Y:S03]  /*05e0*/  LDCU UR4, c[0x3][0x10] ;  /* 0x00c00200ff0477ac */ /* 0x000ea60008000800 */
[----:B-1----:R-:W-:-:S04]  /*05f0*/  FMUL R3, R7, UR5 ;  /* 0x0000000507037c20 */ /* 0x002fc80008400000 */
[----:B------:R-:W-:Y:S01]  /*0600*/  FMUL R3, R3, UR5 ;  /* 0x0000000503037c20 */ /* 0x000fe20008400000 */
[----:B0-----:R-:W-:-:S04]  /*0610*/  FFMA R2, R2, UR5, -R9 ;  /* 0x0000000502027c23 */ /* 0x001fc80008000809 */
[----:B--2---:R-:W-:-:S04]  /*0620*/  FMUL R0, R2, UR4 ;  /* 0x0000000402007c20 */ /* 0x004fc80008400000 */
[C---:B------:R-:W-:Y:S01]  /*0630*/  FMUL R6, R0.reuse, 0.63661974668502807617 ;  /* 0x3f22f98300067820 */ /* 0x040fe20000400000 */
[----:B------:R-:W-:-:S03]  /*0640*/  FSETP.GE.AND P0, PT, |R0|, 105615, PT ;  /* 0x47ce47800000780b */ /* 0x000fc60003f06200 */
[----:B------:R-:W0:Y:S02]  /*0650*/  F2I.NTZ R10, R6 ;  /* 0x00000006000a7305 */ /* 0x000e240000203100 */
[----:B0-----:R-:W-:-:S05]  /*0660*/  I2FP.F32.S32 R9, R10 ;  /* 0x0000000a00097245 */ /* 0x001fca0000201400 */
[----:B------:R-:W-:-:S04]  /*0670*/  FFMA R8, R9, -1.5707962512969970703, R0 ;  /* 0xbfc90fda09087823 */ /* 0x000fc80000000000 */
[----:B------:R-:W-:-:S04]  /*0680*/  FFMA R8, R9, -7.5497894158615963534e-08, R8 ;  /* 0xb3a2216809087823 */ /* 0x000fc80000000008 */
[----:B------:R-:W-:Y:S01]  /*0690*/  FFMA R8, R9, -5.3903029534742383927e-15, R8 ;  /* 0xa7c234c509087823 */ /* 0x000fe20000000008 */
[----:B------:R-:W-:Y:S06]  /*06a0*/  @!P0 BRA `(.L_x_59) ;  /* 0x0000000400748947 */ /* 0x000fec0003800000 */
[----:B------:R-:W-:-:S13]  /*06b0*/  FSETP.NEU.AND P0, PT, |R0|, +INF , PT ;  /* 0x7f8000000000780b */ /* 0x000fda0003f0d200 */
[----:B------:R-:W-:Y:S01]  /*06c0*/  @!P0 FMUL R8, RZ, R0 ;  /* 0x00000000ff088220 */ /* 0x000fe20000400000 */
[----:B------:R-:W-:Y:S01]  /*06d0*/  @!P0 IMAD.MOV.U32 R10, RZ, RZ, RZ ;  /* 0x000000ffff0a8224 */ /* 0x000fe200078e00ff */
[----:B------:R-:W-:Y:S06]  /*06e0*/  @!P0 BRA `(.L_x_59) ;  /* 0x0000000400648947 */ /* 0x000fec0003800000 */
[----:B------:R-:W-:Y:S01]  /*06f0*/  SHF.L.U32 R6, R0, 0x8, RZ ;  /* 0x0000000800067819 */ /* 0x000fe200000006ff */
[----:B------:R-:W-:Y:S02]  /*0700*/  HFMA2 R19, -RZ, RZ, 0, 0 ;  /* 0x00000000ff137431 */ /* 0x000fe400000001ff */
[----:B------:R-:W-:Y:S01]  /*0710*/  IMAD.MOV.U32 R7, RZ, RZ, RZ ;  /* 0x000000ffff077224 */ /* 0x000fe200078e00ff */
[----:B------:R-:W0:Y:S01]  /*0720*/  LDCU.64 UR8, c[0x4][URZ] ;  /* 0x01000000ff0877ac */ /* 0x000e220008000a00 */
[----:B------:R-:W-:Y:S01]  /*0730*/  IMAD.MOV.U32 R13, RZ, RZ, RZ ;  /* 0x000000ffff0d7224 */ /* 0x000fe200078e00ff */
[----:B------:R-:W-:Y:S01]  /*0740*/  LOP3.LUT R12, R6, 0x80000000, RZ, 0xfc, !PT ;  /* 0x80000000060c7812 */ /* 0x000fe200078efcff */
[----:B------:R-:W-:-:S06]  /*0750*/  UMOV UR4, URZ ;  /* 0x000000ff00047c82 */ /* 0x000fcc0008000000 */
.L_x_60:
[----:B0-----:R-:W-:Y:S02]  /*0760*/  IMAD.U32 R10, RZ, RZ, UR8 ;  /* 0x00000008ff0a7e24 */ /* 0x001fe4000f8e00ff */
[----:B------:R-:W-:-:S05]  /*0770*/  IMAD.U32 R11, RZ, RZ, UR9 ;  /* 0x00000009ff0b7e24 */ /* 0x000fca000f8e00ff */
[----:B------:R-:W2:Y:S01]  /*0780*/  LDG.E.CONSTANT R9, desc[UR6][R10.64] ;  /* 0x000000060a097981 */ /* 0x000ea2000c1e9900 */
[----:B------:R-:W-:Y:S01]  /*0790*/  UIADD3 UR4, UPT, UPT, UR4, 0x1, URZ ;  /* 0x0000000104047890 */ /* 0x000fe2000fffe0ff */
[C---:B------:R-:W-:Y:S01]  /*07a0*/  ISETP.EQ.AND P0, PT, R19.reuse, RZ, PT ;  /* 0x000000ff1300720c */ /* 0x040fe20003f02270 */
[----:B------:R-:W-:Y:S01]  /*07b0*/  UIADD3 UR8, UP1, UPT, UR8, 0x4, URZ ;  /* 0x0000000408087890 */ /* 0x000fe2000ff3e0ff */
[C---:B------:R-:W-:Y:S01]  /*07c0*/  ISETP.EQ.AND P1, PT, R19.reuse, 0x4, PT ;  /* 0x000000041300780c */ /* 0x040fe20003f22270 */
[----:B------:R-:W-:Y:S01]  /*07d0*/  UISETP.NE.AND UP0, UPT, UR4, 0x6, UPT ;  /* 0x000000060400788c */ /* 0x000fe2000bf05270 */
[C---:B------:R-:W-:Y:S01]  /*07e0*/  ISETP.EQ.AND P2, PT, R19.reuse, 0x8, PT ;  /* 0x000000081300780c */ /* 0x040fe20003f42270 */
[----:B------:R-:W-:Y:S01]  /*07f0*/  UIADD3.X UR9, UPT, UPT, URZ, UR9, URZ, UP1, !UPT ;  /* 0x00000009ff097290 */ /* 0x000fe20008ffe4ff */
[C---:B------:R-:W-:Y:S02]  /*0800*/  ISETP.EQ.AND P3, PT, R19.reuse, 0xc, PT ;  /* 0x0000000c1300780c */ /* 0x040fe40003f62270 */
[----:B------:R-:W-:-:S02]  /*0810*/  ISETP.EQ.AND P4, PT, R19, 0x10, PT ;  /* 0x000000101300780c */ /* 0x000fc40003f82270 */
[C---:B------:R-:W-:Y:S01]  /*0820*/  ISETP.EQ.AND P5, PT, R19.reuse, 0x14, PT ;  /* 0x000000141300780c */ /* 0x040fe20003fa2270 */
[----:B------:R-:W-:Y:S02]  /*0830*/  VIADD R19, R19, 0x4 ;  /* 0x0000000413137836 */ /* 0x000fe40000000000 */
[----:B--2---:R-:W-:-:S03]  /*0840*/  IMAD.WIDE.U32 R8, R9, R12, RZ ;  /* 0x0000000c09087225 */ /* 0x004fc600078e00ff */
[----:B------:R-:W-:-:S04]  /*0850*/  IADD3 R8, P6, PT, R8, R7, RZ ;  /* 0x0000000708087210 */ /* 0x000fc80007fde0ff */
[----:B------:R-:W-:Y:S01]  /*0860*/  IADD3.X R7, PT, PT, R9, R13, RZ, P6, !PT ;  /* 0x0000000d09077210 */ /* 0x000fe200037fe4ff */
[--C-:B------:R-:W-:Y:S01]  /*0870*/  @P0 IMAD.MOV.U32 R6, RZ, RZ, R8.reuse ;  /* 0x000000ffff060224 */ /* 0x100fe200078e0008 */
[-C--:B------:R-:W-:Y:S01]  /*0880*/  @P2 MOV R15, R8.reuse ;  /* 0x00000008000f2202 */ /* 0x080fe20000000f00 */
[--C-:B------:R-:W-:Y:S01]  /*0890*/  @P1 IMAD.MOV.U32 R14, RZ, RZ, R8.reuse ;  /* 0x000000ffff0e1224 */ /* 0x100fe200078e0008 */
[----:B------:R-:W-:Y:S01]  /*08a0*/  @P5 MOV R18, R8 ;  /* 0x0000000800125202 */ /* 0x000fe20000000f00 */
[--C-:B------:R-:W-:Y:S02]  /*08b0*/  @P3 IMAD.MOV.U32 R16, RZ, RZ, R8.reuse ;  /* 0x000000ffff103224 */ /* 0x100fe400078e0008 */
[----:B------:R-:W-:Y:S01]  /*08c0*/  @P4 IMAD.MOV.U32 R17, RZ, RZ, R8 ;  /* 0x000000ffff114224 */ /* 0x000fe200078e0008 */
[----:B------:R-:W-:Y:S06]  /*08d0*/  BRA.U UP0, `(.L_x_60) ;  /* 0xfffffffd00a07547 */ /* 0x000fec000b83ffff */
[----:B------:R-:W-:-:S04]  /*08e0*/  SHF.R.U32.HI R8, RZ, 0x17, R0 ;  /* 0x00000017ff087819 */ /* 0x000fc80000011600 */
[C---:B------:R-:W-:Y:S02]  /*08f0*/  LOP3.LUT R9, R8.reuse, 0xe0, RZ, 0xc0, !PT ;  /* 0x000000e008097812 */ /* 0x040fe400078ec0ff */
[----:B------:R-:W-:-:S03]  /*0900*/  LOP3.LUT P6, RZ, R8, 0x1f, RZ, 0xc0, !PT ;  /* 0x0000001f08ff7812 */ /* 0x000fc600078cc0ff */
[----:B------:R-:W-:-:S05]  /*0910*/  VIADD R9, R9, 0xffffff80 ;  /* 0xffffff8009097836 */ /* 0x000fca0000000000 */
[----:B------:R-:W-:-:S04]  /*0920*/  SHF.R.U32.HI R9, RZ, 0x5, R9 ;  /* 0x00000005ff097819 */ /* 0x000fc80000011609 */
[----:B------:R-:W-:-:S04]  /*0930*/  LEA R12, -R9, RZ, 0x2 ;  /* 0x000000ff090c7211 */ /* 0x000fc800078e11ff */
[C---:B------:R-:W-:Y:S02]  /*0940*/  ISETP.EQ.AND P3, PT, R12.reuse, -0x18, PT ;  /* 0xffffffe80c00780c */ /* 0x040fe40003f62270 */
[C---:B------:R-:W-:Y:S02]  /*0950*/  ISETP.EQ.AND P4, PT, R12.reuse, -0x14, PT ;  /* 0xffffffec0c00780c */ /* 0x040fe40003f82270 */
[C---:B------:R-:W-:Y:S02]  /*0960*/  ISETP.EQ.AND P2, PT, R12.reuse, -0x10, PT ;  /* 0xfffffff00c00780c */ /* 0x040fe40003f42270 */
[C---:B------:R-:W-:Y:S02]  /*0970*/  ISETP.EQ.AND P1, PT, R12.reuse, -0xc, PT ;  /* 0xfffffff40c00780c */ /* 0x040fe40003f22270 */
[C---:B------:R-:W-:Y:S02]  /*0980*/  ISETP.EQ.AND P0, PT, R12.reuse, -0x8, PT ;  /* 0xfffffff80c00780c */ /* 0x040fe40003f02270 */
[----:B------:R-:W-:-:S03]  /*0990*/  ISETP.EQ.AND P5, PT, R12, RZ, PT ;  /* 0x000000ff0c00720c */ /* 0x000fc60003fa2270 */
[--C-:B------:R-:W-:Y:S01]  /*09a0*/  @P3 IMAD.MOV.U32 R9, RZ, RZ, R6.reuse ;  /* 0x000000ffff093224 */ /* 0x100fe200078e0006 */
[C---:B------:R-:W-:Y:S01]  /*09b0*/  ISETP.EQ.AND P3, PT, R12.reuse, -0x4, PT ;  /* 0xfffffffc0c00780c */ /* 0x040fe20003f62270 */
[----:B------:R-:W-:Y:S01]  /*09c0*/  @P4 IMAD.MOV.U32 R10, RZ, RZ, R6 ;  /* 0x000000ffff0a4224 */ /* 0x000fe200078e0006 */
[----:B------:R-:W-:Y:S01]  /*09d0*/  @P4 MOV R9, R14 ;  /* 0x0000000e00094202 */ /* 0x000fe20000000f00 */
[----:B------:R-:W-:Y:S01]  /*09e0*/  @P2 IMAD.MOV.U32 R9, RZ, RZ, R15 ;  /* 0x000000ffff092224 */ /* 0x000fe200078e000f */
[----:B------:R-:W-:Y:S01]  /*09f0*/  ISETP.EQ.AND P4, PT, R12, 0x4, PT ;  /* 0x000000040c00780c */ /* 0x000fe20003f82270 */
[----:B------:R-:W-:Y:S02]  /*0a00*/  @P1 IMAD.MOV.U32 R9, RZ, RZ, R16 ;  /* 0x000000ffff091224 */ /* 0x000fe400078e0010 */
[----:B------:R-:W-:Y:S01]  /*0a10*/  @P0 MOV R9, R17 ;  /* 0x0000001100090202 */ /* 0x000fe20000000f00 */
[----:B------:R-:W-:Y:S01]  /*0a20*/  @P2 IMAD.MOV.U32 R10, RZ, RZ, R14 ;  /* 0x000000ffff0a2224 */ /* 0x000fe200078e000e */
[----:B------:R-:W-:Y:S01]  /*0a30*/  @P1 MOV R10, R15 ;  /* 0x0000000f000a1202 */ /* 0x000fe20000000f00 */
[----:B------:R-:W-:-:S03]  /*0a40*/  @P0 IMAD.MOV.U32 R10, RZ, RZ, R16 ;  /* 0x000000ffff0a0224 */ /* 0x000fc600078e0010 */
[----:B------:R-:W-:Y:S02]  /*0a50*/  @P3 IMAD.MOV.U32 R9, RZ, RZ, R18 ;  /* 0x000000ffff093224 */ /* 0x000fe400078e0012 */
[----:B------:R-:W-:Y:S02]  /*0a60*/  @P5 IMAD.MOV.U32 R9, RZ, RZ, R7 ;  /* 0x000000ffff095224 */ /* 0x000fe400078e0007 */
[----:B------:R-:W-:Y:S01]  /*0a70*/  @P3 IMAD.MOV.U32 R10, RZ, RZ, R17 ;  /* 0x000000ffff0a3224 */ /* 0x000fe200078e0011 */
[----:B------:R-:W-:Y:S01]  /*0a80*/  @P5 MOV R10, R18 ;  /* 0x00000012000a5202 */ /* 0x000fe20000000f00 */
[----:B------:R-:W-:Y:S01]  /*0a90*/  @P4 IMAD.MOV.U32 R10, RZ, RZ, R7 ;  /* 0x000000ffff0a4224 */ /* 0x000fe200078e0007 */
[----:B------:R-:W-:Y:S01]  /*0aa0*/  MOV R11, R9 ;  /* 0x00000009000b7202 */ /* 0x000fe20000000f00 */
[----:B------:R-:W-:Y:S06]  /*0ab0*/  @!P6 BRA `(.L_x_61) ;  /* 0x000000000028e947 */ /* 0x000fec0003800000 */
[----:B------:R-:W-:Y:S01]  /*0ac0*/  @P1 IMAD.MOV.U32 R6, RZ, RZ, R14 ;  /* 0x000000ffff061224 */ /* 0x000fe200078e000e */
[----:B------:R-:W-:Y:S01]  /*0ad0*/  LOP3.LUT R8, R8, 0x1f, RZ, 0xc0, !PT ;  /* 0x0000001f08087812 */ /* 0x000fe200078ec0ff */
[----:B------:R-:W-:Y:S01]  /*0ae0*/  @P0 IMAD.MOV.U32 R6, RZ, RZ, R15 ;  /* 0x000000ffff060224 */ /* 0x000fe200078e000f */
[----:B------:R-:W-:Y:S02]  /*0af0*/  ISETP.EQ.AND P0, PT, R12, 0x8, PT ;  /* 0x000000080c00780c */ /* 0x000fe40003f02270 */
[----:B------:R-:W-:Y:S01]  /*0b00*/  @P3 MOV R6, R16 ;  /* 0x0000001000063202 */ /* 0x000fe20000000f00 */
[----:B------:R-:W-:Y:S01]  /*0b10*/  @P5 IMAD.MOV.U32 R6, RZ, RZ, R17 ;  /* 0x000000ffff065224 */ /* 0x000fe200078e0011 */
[----:B------:R-:W-:Y:S01]  /*0b20*/  SHF.L.W.U32.HI R11, R10, R8, R11 ;  /* 0x000000080a0b7219 */ /* 0x000fe20000010e0b */
[----:B------:R-:W-:-:S08]  /*0b30*/  @P4 IMAD.MOV.U32 R6, RZ, RZ, R18 ;  /* 0x000000ffff064224 */ /* 0x000fd000078e0012 */
[----:B------:R-:W-:-:S04]  /*0b40*/  @P0 MOV R6, R7 ;  /* 0x0000000700060202 */ /* 0x000fc80000000f00 */
[----:B------:R-:W-:-:S07]  /*0b50*/  SHF.L.W.U32.HI R10, R6, R8, R10 ;  /* 0x00000008060a7219 */ /* 0x000fce0000010e0a */
.L_x_61:
[C---:B------:R-:W-:Y:S01]  /*0b60*/  SHF.L.W.U32.HI R13, R10.reuse, 0x2, R11 ;  /* 0x000000020a0d7819 */ /* 0x040fe20000010e0b */
[----:B------:R-:W-:Y:S01]  /*0b70*/  IMAD.SHL.U32 R8, R10, 0x4, RZ ;  /* 0x000000040a087824 */ /* 0x000fe200078e00ff */
[----:B------:R-:W-:Y:S01]  /*0b80*/  UMOV UR4, 0x54442d19 ;  /* 0x54442d1900047882 */ /* 0x000fe20000000000 */
[----:B------:R-:W-:Y:S01]  /*0b90*/  UMOV UR5, 0x3bf921fb ;  /* 0x3bf921fb00057882 */ /* 0x000fe20000000000 */
[----:B------:R-:W-:Y:S02]  /*0ba0*/  SHF.R.S32.HI R6, RZ, 0x1f, R13 ;  /* 0x0000001fff067819 */ /* 0x000fe4000001140d */
[----:B------:R-:W-:Y:S02]  /*0bb0*/  SHF.R.U32.HI R10, RZ, 0x1e, R11 ;  /* 0x0000001eff0a7819 */ /* 0x000fe4000001160b */
[C---:B------:R-:W-:Y:S02]  /*0bc0*/  LOP3.LUT R8, R6.reuse, R8, RZ, 0x3c, !PT ;  /* 0x0000000806087212 */ /* 0x040fe400078e3cff */
[----:B------:R-:W-:-:S02]  /*0bd0*/  LOP3.LUT R9, R6, R13, RZ, 0x3c, !PT ;  /* 0x0000000d06097212 */ /* 0x000fc400078e3cff */
[----:B------:R-:W-:Y:S02]  /*0be0*/  ISETP.GE.AND P0, PT, R0, RZ, PT ;  /* 0x000000ff0000720c */ /* 0x000fe40003f06270 */
[----:B------:R-:W0:Y:S01]  /*0bf0*/  I2F.F64.S64 R6, R8 ;  /* 0x0000000800067312 */ /* 0x000e220000301c00 */
[C---:B------:R-:W-:Y:S02]  /*0c00*/  LOP3.LUT R0, R13.reuse, R0, RZ, 0x3c, !PT ;  /* 0x000000000d007212 */ /* 0x040fe400078e3cff */
[----:B------:R-:W-:Y:S02]  /*0c10*/  LEA.HI R10, R13, R10, RZ, 0x1 ;  /* 0x0000000a0d0a7211 */ /* 0x000fe400078f08ff */
[----:B------:R-:W-:-:S03]  /*0c20*/  ISETP.GE.AND P1, PT, R0, RZ, PT ;  /* 0x000000ff0000720c */ /* 0x000fc60003f26270 */
[----:B------:R-:W-:-:S05]  /*0c30*/  IMAD.MOV R0, RZ, RZ, -R10 ;  /* 0x000000ffff007224 */ /* 0x000fca00078e0a0a */
[----:B------:R-:W-:Y:S01]  /*0c40*/  @!P0 MOV R10, R0 ;  /* 0x00000000000a8202 */ /* 0x000fe20000000f00 */
[----:B0-----:R-:W-:-:S10]  /*0c50*/  DMUL R6, R6, UR4 ;  /* 0x0000000406067c28 */ /* 0x001fd40008000000 */
[----:B------:R-:W0:Y:S02]  /*0c60*/  F2F.F32.F64 R6, R6 ;  /* 0x0000000600067310 */ /* 0x000e240000301000 */
[----:B0-----:R-:W-:-:S07]  /*0c70*/  FSEL R8, -R6, R6, !P1 ;  /* 0x0000000606087208 */ /* 0x001fce0004800100 */
.L_x_59:
[----:B------:R-:W0:Y:S01]  /*0c80*/  LDC R6, c[0x3][0x14] ;  /* 0x00c00500ff067b82 */ /* 0x000e220000000800 */
[----:B------:R-:W-:Y:S02]  /*0c90*/  IMAD.MOV.U32 R0, RZ, RZ, 0x37cbac00 ;  /* 0x37cbac00ff007424 */ /* 0x000fe400078e00ff */
[----:B------:R-:W-:Y:S01]  /*0ca0*/  FMUL R9, R8, R8 ;  /* 0x0000000808097220 */ /* 0x000fe20000400000 */
[----:B------:R-:W-:Y:S01]  /*0cb0*/  MOV R12, 0x3e2aaaa8 ;  /* 0x3e2aaaa8000c7802 */ /* 0x000fe20000000f00 */
[----:B------:R-:W-:Y:S02]  /*0cc0*/  FMUL R2, R2, -R2 ;  /* 0x8000000202027220 */ /* 0x000fe40000400000 */
[----:B------:R-:W-:Y:S01]  /*0cd0*/  FFMA R0, R9, R0, -0.0013887860113754868507 ;  /* 0xbab607ed09007423 */ /* 0x000fe20000000000 */
[----:B0-----:R-:W-:-:S04]  /*0ce0*/  FADD R7, R6, R6 ;  /* 0x0000000606077221 */ /* 0x001fc80000000000 */
[----:B------:R-:W-:Y:S01]  /*0cf0*/  FMUL R7, R7, R6 ;  /* 0x0000000607077220 */ /* 0x000fe20000400000 */
[C---:B------:R-:W-:Y:S01]  /*0d00*/  LOP3.LUT R6, R10.reuse, 0x1, RZ, 0xc0, !PT ;  /* 0x000000010a067812 */ /* 0x040fe200078ec0ff */
[----:B------:R-:W-:Y:S02]  /*0d10*/  VIADD R10, R10, 0x1 ;  /* 0x000000010a0a7836 */ /* 0x000fe40000000000 */
[----:B------:R-:W0:Y:S01]  /*0d20*/  MUFU.RCP R14, R7 ;  /* 0x00000007000e7308 */ /* 0x000e220000001000 */
[----:B------:R-:W-:Y:S01]  /*0d30*/  ISETP.NE.U32.AND P0, PT, R6, 0x1, PT ;  /* 0x000000010600780c */ /* 0x000fe20003f05070 */
[----:B------:R-:W-:Y:S01]  /*0d40*/  IMAD.MOV.U32 R6, RZ, RZ, 0x3c0885e4 ;  /* 0x3c0885e4ff067424 */ /* 0x000fe200078e00ff */
[----:B------:R-:W-:Y:S02]  /*0d50*/  LOP3.LUT P1, RZ, R10, 0x2, RZ, 0xc0, !PT ;  /* 0x000000020aff7812 */ /* 0x000fe4000782c0ff */
[----:B------:R-:W-:Y:S02]  /*0d60*/  FSEL R0, R0, -0.00019574658654164522886, P0 ;  /* 0xb94d415300007808 */ /* 0x000fe40000000000 */
[----:B------:R-:W-:-:S02]  /*0d70*/  FSEL R6, R6, 0.041666727513074874878, !P0 ;  /* 0x3d2aaabb06067808 */ /* 0x000fc40004000000 */
[----:B------:R-:W-:-:S03]  /*0d80*/  FSEL R12, -R12, -0.4999999701976776123, !P0 ;  /* 0xbeffffff0c0c7808 */ /* 0x000fc60004000100 */
[C---:B------:R-:W-:Y:S01]  /*0d90*/  FFMA R6, R9.reuse, R0, R6 ;  /* 0x0000000009067223 */ /* 0x040fe20000000006 */
[----:B------:R-:W-:Y:S01]  /*0da0*/  FSEL R0, R8, 1, !P0 ;  /* 0x3f80000008007808 */ /* 0x000fe20004000000 */
[----:B------:R-:W1:Y:S02]  /*0db0*/  FCHK P0, R2, R7 ;  /* 0x0000000702007302 */ /* 0x000e640000000000 */
[----:B------:R-:W-:Y:S01]  /*0dc0*/  FFMA R6, R9, R6, R12 ;  /* 0x0000000609067223 */ /* 0x000fe2000000000c */
[----:B0-----:R-:W-:Y:S01]  /*0dd0*/  FFMA R11, -R7, R14, 1 ;  /* 0x3f800000070b7423 */ /* 0x001fe2000000010e */
[----:B------:R-:W-:-:S03]  /*0de0*/  FFMA R9, R9, R0, RZ ;  /* 0x0000000009097223 */ /* 0x000fc600000000ff */
[----:B------:R-:W-:Y:S01]  /*0df0*/  FFMA R11, R14, R11, R14 ;  /* 0x0000000b0e0b7223 */ /* 0x000fe2000000000e */
[----:B------:R-:W-:-:S03]  /*0e00*/  FFMA R6, R9, R6, R0 ;  /* 0x0000000609067223 */ /* 0x000fc60000000000 */
[----:B------:R-:W-:Y:S01]  /*0e10*/  FFMA R0, R2, R11, RZ ;  /* 0x0000000b02007223 */ /* 0x000fe200000000ff */
[----:B------:R-:W-:-:S03]  /*0e20*/  @P1 FADD R6, RZ, -R6 ;  /* 0x80000006ff061221 */ /* 0x000fc60000000000 */
[----:B------:R-:W-:Y:S01]  /*0e30*/  FFMA R8, -R7, R0, R2 ;  /* 0x0000000007087223 */ /* 0x000fe20000000102 */
[----:B------:R-:W-:-:S03]  /*0e40*/  FMUL R6, R3, R6 ;  /* 0x0000000603067220 */ /* 0x000fc60000400000 */
[----:B------:R-:W-:Y:S01]  /*0e50*/  FFMA R0, R11, R8, R0 ;  /* 0x000000080b007223 */ /* 0x000fe20000000000 */
[----:B-1----:R-:W-:Y:S06]  /*0e60*/  @!P0 BRA `(.L_x_62) ;  /* 0x00000000000c8947 */ /* 0x002fec0003800000 */
[----:B------:R-:W-:Y:S02]  /*0e70*/  MOV R3, R7 ;  /* 0x0000000700037202 */ /* 0x000fe40000000f00 */
[----:B------:R-:W-:-:S07]  /*0e80*/  MOV R12, 0xea0 ;  /* 0x00000ea0000c7802 */ /* 0x000fce0000000f00 */
[----:B------:R-:W-:Y:S05]  /*0e90*/  CALL.REL.NOINC `($__internal_4_$__cuda_sm3x_div_rn_noftz_f32_slowpath) ;  /* 0x0000000400647944 */ /* 0x000fea0003c00000 */
.L_x_62:
[----:B------:R-:W-:Y:S02]  /*0ea0*/  HFMA2 R7, -RZ, RZ, 3.7421875, 0 ;  /* 0x437c0000ff077431 */ /* 0x000fe400000001ff */
[----:B------:R-:W-:-:S04]  /*0eb0*/  IMAD.MOV.U32 R3, RZ, RZ, 0x3bbb989d ;  /* 0x3bbb989dff037424 */ /* 0x000fc800078e00ff */
[----:B------:R-:W-:-:S04]  /*0ec0*/  FFMA.SAT R2, R0, R3, 0.5 ;  /* 0x3f00000000027423 */ /* 0x000fc80000002003 */
[----:B------:R-:W-:-:S04]  /*0ed0*/  FFMA.RM R2, R2, R7, 12582913 ;  /* 0x4b40000102027423 */ /* 0x000fc80000004007 */
[C---:B------:R-:W-:Y:S01]  /*0ee0*/  FADD R3, R2.reuse, -12583039 ;  /* 0xcb40007f02037421 */ /* 0x040fe20000000000 */
[----:B------:R-:W-:-:S03]  /*0ef0*/  IMAD.SHL.U32 R2, R2, 0x800000, RZ ;  /* 0x0080000002027824 */ /* 0x000fc600078e00ff */
[----:B------:R-:W-:-:S04]  /*0f00*/  FFMA R3, R0, 1.4426950216293334961, -R3 ;  /* 0x3fb8aa3b00037823 */ /* 0x000fc80000000803 */
[----:B------:R-:W-:-:S06]  /*0f10*/  FFMA R3, R0, 1.925963033500011079e-08, R3 ;  /* 0x32a5706000037823 */ /* 0x000fcc0000000003 */
[----:B------:R-:W0:Y:S02]  /*0f20*/  MUFU.EX2 R3, R3 ;  /* 0x0000000300037308 */ /* 0x000e240000000800 */
[----:B0-----:R-:W-:-:S04]  /*0f30*/  FMUL R2, R2, R3 ;  /* 0x0000000302027220 */ /* 0x001fc80000400000 */
[----:B------:R-:W-:Y:S01]  /*0f40*/  FFMA R5, R6, R2, R5 ;  /* 0x0000000206057223 */ /* 0x000fe20000000005 */
[----:B------:R-:W-:Y:S06]  /*0f50*/  BRA `(.L_x_58) ;  /* 0x0000000000b47947 */ /* 0x000fec0003800000 */
.L_x_57:
[----:B------:R-:W-:Y:S01]  /*0f60*/  LOP3.LUT R2, R5, 0xff, RZ, 0xc0, !PT ;  /* 0x000000ff05027812 */ /* 0x000fe200078ec0ff */
[----:B------:R-:W-:Y:S03]  /*0f70*/  BSSY.RECONVERGENT B1, `(.L_x_63) ;  /* 0x0000011000017945 */ /* 0x000fe60003800200 */
[----:B------:R-:W-:-:S13]  /*0f80*/  ISETP.NE.AND P0, PT, R2, 0xbf, PT ;  /* 0x000000bf0200780c */ /* 0x000fda0003f05270 */
[----:B------:R-:W-:Y:S05]  /*0f90*/  @!P0 BRA `(.L_x_64) ;  /* 0x00000000002c8947 */ /* 0x000fea0003800000 */
[----:B------:R-:W-:-:S04]  /*0fa0*/  PRMT R2, R5, 0x9910, RZ ;  /* 0x0000991005027816 */ /* 0x000fc800000000ff */
[----:B------:R-:W-:-:S13]  /*0fb0*/  ISETP.NE.AND P0, PT, R2, RZ, PT ;  /* 0x000000ff0200720c */ /* 0x000fda0003f05270 */
[C---:B------:R-:W-:Y:S01]  /*0fc0*/  @!P0 VIADD R2, R5.reuse, 0x1 ;  /* 0x0000000105028836 */ /* 0x040fe20000000000 */
[----:B------:R-:W-:Y:S01]  /*0fd0*/  @!P0 IADD3 R5, PT, PT, R5, 0x2, RZ ;  /* 0x0000000205058810 */ /* 0x000fe20007ffe0ff */
[C---:B------:R-:W-:Y:S01]  /*0fe0*/  @P0 VIADD R8, R6.reuse, 0xfffffffe ;  /* 0xfffffffe06080836 */ /* 0x040fe20000000000 */
[----:B------:R-:W-:Y:S02]  /*0ff0*/  @P0 IADD3 R7, PT, PT, R6, -0x1, RZ ;  /* 0xffffffff06070810 */ /* 0x000fe40007ffe0ff */
[----:B------:R-:W-:Y:S01]  /*1000*/  @!P0 MOV R10, R6 ;  /* 0x00000006000a8202 */ /* 0x000fe20000000f00 */
[----:B------:R-:W-:Y:S01]  /*1010*/  @P0 IMAD.MOV.U32 R2, RZ, RZ, R5 ;  /* 0x000000ffff020224 */ /* 0x000fe200078e0005 */
[----:B------:R-:W-:Y:S02]  /*1020*/  @P0 SEL R10, R8, 0x2, P1 ;  /* 0x00000002080a0807 */ /* 0x000fe40000800000 */
[----:B------:R-:W-:Y:S01]  /*1030*/  @P0 SEL R6, R7, 0x1, P1 ;  /* 0x0000000107060807 */ /* 0x000fe20000800000 */
[----:B------:R-:W-:Y:S06]  /*1040*/  BRA `(.L_x_65) ;  /* 0x00000000000c7947 */ /* 0x000fec0003800000 */
.L_x_64:
[C---:B------:R-:W-:Y:S01]  /*1050*/  IADD3 R2, PT, PT, R5.reuse, -0x1, RZ ;  /* 0xffffffff05027810 */ /* 0x040fe20007ffe0ff */
[----:B------:R-:W-:Y:S01]  /*1060*/  IMAD.MOV.U32 R10, RZ, RZ, R6 ;  /* 0x000000ffff0a7224 */ /* 0x000fe200078e0006 */
[----:B------:R-:W-:-:S07]  /*1070*/  IADD3 R5, PT, PT, R5, -0x2, RZ ;  /* 0xfffffffe05057810 */ /* 0x000fce0007ffe0ff */
.L_x_65:
[----:B------:R-:W-:Y:S05]  /*1080*/  BSYNC.RECONVERGENT B1 ;  /* 0x0000000000017941 */ /* 0x000fea0003800200 */
.L_x_63:
[----:B------:R-:W1:Y:S01]  /*1090*/  LDC.64 R8, c[0x0][0x398] ;  /* 0x0000e600ff087b82 */ /* 0x000e620000000a00 */
[C---:B0-----:R-:W-:Y:S02]  /*10a0*/  IMAD R7, R3.reuse, 0x9000, R6 ;  /* 0x0000900003077824 */ /* 0x041fe400078e0206 */
[C---:B------:R-:W-:Y:S02]  /*10b0*/  IMAD R10, R3.reuse, 0x9000, R10 ;  /* 0x00009000030a7824 */ /* 0x040fe400078e020a */
[----:B------:R-:W-:Y:S02]  /*10c0*/  IMAD R7, R2, 0xc0, R7 ;  /* 0x000000c002077824 */ /* 0x000fe400078e0207 */
[----:B------:R-:W-:Y:S02]  /*10d0*/  IMAD R3, R3, 0x9000, R4 ;  /* 0x0000900003037824 */ /* 0x000fe400078e0204 */
[----:B------:R-:W-:Y:S02]  /*10e0*/  IMAD R5, R5, 0xc0, R10 ;  /* 0x000000c005057824 */ /* 0x000fe400078e020a */
[----:B-1----:R-:W-:-:S04]  /*10f0*/  IMAD.WIDE R6, R7, 0x4, R8 ;  /* 0x0000000407067825 */ /* 0x002fc800078e0208 */
[--C-:B------:R-:W-:Y:S01]  /*1100*/  IMAD.WIDE R2, R3, 0x4, R8.reuse ;  /* 0x0000000403027825 */ /* 0x100fe200078e0208 */
[----:B------:R-:W2:Y:S03]  /*1110*/  LDG.E R13, desc[UR6][R6.64] ;  /* 0x00000006060d7981 */ /* 0x000ea6000c1e1900 */
[----:B------:R-:W-:Y:S01]  /*1120*/  IMAD.WIDE R8, R5, 0x4, R8 ;  /* 0x0000000405087825 */ /* 0x000fe200078e0208 */
[----:B------:R-:W3:Y:S04]  /*1130*/  LDG.E R11, desc[UR6][R2.64] ;  /* 0x00000006020b7981 */ /* 0x000ee8000c1e1900 */
[----:B------:R0:W4:Y:S04]  /*1140*/  LDG.E R12, desc[UR6][R2.64+-0x24000] ;  /* 0xfdc00006020c7981 */ /* 0x000128000c1e1900 */
[----:B------:R-:W5:Y:S04]  /*1150*/  LDG.E R9, desc[UR6][R8.64] ;  /* 0x0000000608097981 */ /* 0x000f68000c1e1900 */
[----:B------:R-:W4:Y:S01]  /*1160*/  LDG.E R14, desc[UR6][R6.64+-0x24000] ;  /* 0xfdc00006060e7981 */ /* 0x000f22000c1e1900 */
[C---:B------:R-:W-:Y:S01]  /*1170*/  FADD R5, R0.reuse, R0 ;  /* 0x0000000000057221 */ /* 0x040fe20000000000 */
[C---:B------:R-:W-:Y:S01]  /*1180*/  FADD R10, R0.reuse, 1 ;  /* 0x3f800000000a7421 */ /* 0x040fe20000000000 */
[----:B------:R-:W-:-:S02]  /*1190*/  FMUL R15, R0, R0 ;  /* 0x00000000000f7220 */ /* 0x000fc40000400000 */
[C---:B------:R-:W-:Y:S01]  /*11a0*/  FADD R0, -R5.reuse, 2 ;  /* 0x4000000005007421 */ /* 0x040fe20000000100 */
[----:B------:R-:W-:-:S03]  /*11b0*/  FMUL R10, R5, R10 ;  /* 0x0000000a050a7220 */ /* 0x000fc60000400000 */
[----:B------:R-:W-:Y:S01]  /*11c0*/  FADD R0, -R15, R0 ;  /* 0x000000000f007221 */ /* 0x000fe20000000100 */
[----:B0-----:R-:W-:Y:S01]  /*11d0*/  FADD R3, R5, -1 ;  /* 0xbf80000005037421 */ /* 0x001fe20000000000 */
[----:B--2---:R-:W-:-:S04]  /*11e0*/  FMUL R13, R10, R13 ;  /* 0x0000000d0a0d7220 */ /* 0x004fc80000400000 */
[----:B---3--:R-:W-:-:S04]  /*11f0*/  FFMA R0, R0, R11, R13 ;  /* 0x0000000b00007223 */ /* 0x008fc8000000000d */
[----:B-----5:R-:W-:-:S04]  /*1200*/  FFMA R0, -R15, R9, R0 ;  /* 0x000000090f007223 */ /* 0x020fc80000000100 */
[----:B----4-:R-:W-:-:S04]  /*1210*/  FFMA R0, R3, R12, R0 ;  /* 0x0000000c03007223 */ /* 0x010fc80000000000 */
[----:B------:R-:W-:-:S07]  /*1220*/  FFMA R5, -R5, R14, R0 ;  /* 0x0000000e05057223 */ /* 0x000fce0000000100 */
.L_x_58:
[----:B------:R-:W-:Y:S05]  /*1230*/  BSYNC.RECONVERGENT B0 ;  /* 0x0000000000007941 */ /* 0x000fea0003800200 */
.L_x_56:
[----:B------:R-:W0:Y:S08]  /*1240*/  LDC R7, c[0x0][0x3a0] ;  /* 0x0000e800ff077b82 */ /* 0x000e300000000800 */
[----:B------:R-:W1:Y:S01]  /*1250*/  LDC.64 R2, c[0x0][0x398] ;  /* 0x0000e600ff027b82 */ /* 0x000e620000000a00 */
[----:B0-----:R-:W-:-:S04]  /*1260*/  IMAD R7, R7, 0x9000, R4 ;  /* 0x0000900007077824 */ /* 0x001fc800078e0204 */
[----:B------:R-:W-:-:S04]  /*1270*/  VIADD R7, R7, 0x9000 ;  /* 0x0000900007077836 */ /* 0x000fc80000000000 */
[----:B-1----:R-:W-:-:S05]  /*1280*/  IMAD.WIDE R2, R7, 0x4, R2 ;  /* 0x0000000407027825 */ /* 0x002fca00078e0202 */
[----:B------:R-:W-:Y:S01]  /*1290*/  STG.E desc[UR6][R2.64], R5 ;  /* 0x0000000502007986 */ /* 0x000fe2000c101906 */
[----:B------:R-:W-:Y:S05]  /*12a0*/  EXIT ;  /* 0x000000000000794d */ /* 0x000fea0003800000 */
        .weak           $__internal_3_$__cuda_sm20_sqrt_rn_f32_slowpath
        .type           $__internal_3_$__cuda_sm20_sqrt_rn_f32_slowpath,@function
        .size           $__internal_3_$__cuda_sm20_sqrt_rn_f32_slowpath,($__internal_4_$__cuda_sm3x_div_rn_noftz_f32_slowpath - $__internal_3_$__cuda_sm20_sqrt_rn_f32_slowpath)
$__internal_3_$__cuda_sm20_sqrt_rn_f32_slowpath:
[----:B------:R-:W-:-:S13]  /*12b0*/  LOP3.LUT P0, RZ, R10, 0x7fffffff, RZ, 0xc0, !PT ;  /* 0x7fffffff0aff7812 */ /* 0x000fda000780c0ff */
[----:B------:R-:W-:Y:S01]  /*12c0*/  @!P0 MOV R2, R10 ;  /* 0x0000000a00028202 */ /* 0x000fe20000000f00 */
[----:B------:R-:W-:Y:S06]  /*12d0*/  @!P0 BRA `(.L_x_66) ;  /* 0x0000000000448947 */ /* 0x000fec0003800000 */
[----:B------:R-:W-:Y:S01]  /*12e0*/  FSETP.GEU.FTZ.AND P0, PT, R10, RZ, PT ;  /* 0x000000ff0a00720b */ /* 0x000fe20003f1e000 */
[----:B------:R-:W-:-:S12]  /*12f0*/  IMAD.MOV.U32 R0, RZ, RZ, R10 ;  /* 0x000000ffff007224 */ /* 0x000fd800078e000a */
[----:B------:R-:W-:Y:S01]  /*1300*/  @!P0 MOV R2, 0x7fffffff ;  /* 0x7fffffff00028802 */ /* 0x000fe20000000f00 */
[----:B------:R-:W-:Y:S06]  /*1310*/  @!P0 BRA `(.L_x_66) ;  /* 0x0000000000348947 */ /* 0x000fec0003800000 */
[----:B------:R-:W-:-:S13]  /*1320*/  FSETP.GTU.FTZ.AND P0, PT, |R0|, +INF , PT ;  /* 0x7f8000000000780b */ /* 0x000fda0003f1c200 */
[----:B------:R-:W-:Y:S01]  /*1330*/  @P0 FADD.FTZ R2, R0, 1 ;  /* 0x3f80000000020421 */ /* 0x000fe20000010000 */
[----:B------:R-:W-:Y:S06]  /*1340*/  @P0 BRA `(.L_x_66) ;  /* 0x0000000000280947 */ /* 0x000fec0003800000 */
[----:B------:R-:W-:-:S13]  /*1350*/  FSETP.NEU.FTZ.AND P0, PT, |R0|, +INF , PT ;  /* 0x7f8000000000780b */ /* 0x000fda0003f1d200 */
[----:B------:R-:W-:-:S04]  /*1360*/  @P0 FFMA R3, R0, 1.84467440737095516160e+19, RZ ;  /* 0x5f80000000030823 */ /* 0x000fc800000000ff */
[----:B------:R-:W0:Y:S02]  /*1370*/  @P0 MUFU.RSQ R2, R3 ;  /* 0x0000000300020308 */ /* 0x000e240000001400 */
[----:B0-----:R-:W-:Y:S01]  /*1380*/  @P0 FMUL.FTZ R10, R3, R2 ;  /* 0x00000002030a0220 */ /* 0x001fe20000410000 */
[----:B------:R-:W-:Y:S01]  /*1390*/  @P0 FMUL.FTZ R9, R2, 0.5 ;  /* 0x3f00000002090820 */ /* 0x000fe20000410000 */
[----:B------:R-:W-:Y:S02]  /*13a0*/  @!P0 IMAD.MOV.U32 R2, RZ, RZ, R0 ;  /* 0x000000ffff028224 */ /* 0x000fe400078e0000 */
[----:B------:R-:W-:-:S04]  /*13b0*/  @P0 FADD.FTZ R7, -R10, -RZ ;  /* 0x800000ff0a070221 */ /* 0x000fc80000010100 */
[----:B------:R-:W-:-:S04]  /*13c0*/  @P0 FFMA R7, R10, R7, R3 ;  /* 0x000000070a070223 */ /* 0x000fc80000000003 */
[----:B------:R-:W-:-:S04]  /*13d0*/  @P0 FFMA R7, R7, R9, R10 ;  /* 0x0000000907070223 */ /* 0x000fc8000000000a */
[----:B------:R-:W-:-:S07]  /*13e0*/  @P0 FMUL.FTZ R2, R7, 2.3283064365386962891e-10 ;  /* 0x2f80000007020820 */ /* 0x000fce0000410000 */
.L_x_66:
[----:B------:R-:W-:Y:S01]  /*13f0*/  HFMA2 R3, -RZ, RZ, 0, 0 ;  /* 0x00000000ff037431 */ /* 0x000fe200000001ff */
[----:B------:R-:W-:Y:S01]  /*1400*/  MOV R7, R2 ;  /* 0x0000000200077202 */ /* 0x000fe20000000f00 */
[----:B------:R-:W-:-:S04]  /*1410*/  IMAD.MOV.U32 R2, RZ, RZ, R11 ;  /* 0x000000ffff027224 */ /* 0x000fc800078e000b */
[----:B------:R-:W-:Y:S05]  /*1420*/  RET.REL.NODEC R2 `(_Z11propagationiiiiPKfPfi) ;  /* 0xffffffe802f47950 */ /* 0x000fea0003c3ffff */
        .weak           $__internal_4_$__cuda_sm3x_div_rn_noftz_f32_slowpath
        .type           $__internal_4_$__cuda_sm3x_div_rn_noftz_f32_slowpath,@function
        .size           $__internal_4_$__cuda_sm3x_div_rn_noftz_f32_slowpath,(.L_x_100 - $__internal_4_$__cuda_sm3x_div_rn_noftz_f32_slowpath)
$__internal_4_$__cuda_sm3x_div_rn_noftz_f32_slowpath:
[----:B------:R-:W-:Y:S01]  /*1430*/  SHF.R.U32.HI R9, RZ, 0x17, R3 ;  /* 0x00000017ff097819 */ /* 0x000fe20000011603 */
[----:B------:R-:W-:Y:S01]  /*1440*/  BSSY.RECONVERGENT B1, `(.L_x_67) ;  /* 0x0000062000017945 */ /* 0x000fe20003800200 */
[----:B------:R-:W-:Y:S02]  /*1450*/  SHF.R.U32.HI R0, RZ, 0x17, R2 ;  /* 0x00000017ff007819 */ /* 0x000fe40000011602 */
[----:B------:R-:W-:Y:S02]  /*1460*/  LOP3.LUT R9, R9, 0xff, RZ, 0xc0, !PT ;  /* 0x000000ff09097812 */ /* 0x000fe400078ec0ff */
[----:B------:R-:W-:-:S03]  /*1470*/  LOP3.LUT R13, R0, 0xff, RZ, 0xc0, !PT ;  /* 0x000000ff000d7812 */ /* 0x000fc600078ec0ff */
[----:B------:R-:W-:Y:S01]  /*1480*/  VIADD R11, R9, 0xffffffff ;  /* 0xffffffff090b7836 */ /* 0x000fe20000000000 */
[----:B------:R-:W-:-:S04]  /*1490*/  IADD3 R0, PT, PT, R13, -0x1, RZ ;  /* 0xffffffff0d007810 */ /* 0x000fc80007ffe0ff */
        /* <DEDUP_REMOVED lines=25> */
[----:B------:R-:W-:Y:S02]  /*1630*/  @!P1 FFMA R3, R3, 1.84467440737095516160e+19, RZ ;  /* 0x5f80000003039823 */ /* 0x000fe400000000ff */
[----:B------:R-:W-:-:S07]  /*1640*/  @!P1 IADD3 R10, PT, PT, R10, 0x40, RZ ;  /* 0x000000400a0a9810 */ /* 0x000fce0007ffe0ff */
.L_x_68:
[----:B------:R-:W-:Y:S01]  /*1650*/  LEA R0, R9, 0xc0800000, 0x17 ;  /* 0xc080000009007811 */ /* 0x000fe200078eb8ff */
[----:B------:R-:W-:Y:S01]  /*1660*/  BSSY.RECONVERGENT B2, `(.L_x_73) ;  /* 0x0000036000027945 */ /* 0x000fe20003800200 */
[----:B------:R-:W-:-:S03]  /*1670*/  IADD3 R13, PT, PT, R13, -0x7f, RZ ;  /* 0xffffff810d0d7810 */ /* 0x000fc60007ffe0ff */
        /* <DEDUP_REMOVED lines=26> */
[-CC-:B------:R-:W-:Y:S01]  /*1820*/  FFMA.RZ R9, R3, R11.reuse, R2.reuse ;  /* 0x0000000b03097223 */ /* 0x180fe2000000c002 */
[C---:B------:R-:W-:Y:S02]  /*1830*/  ISETP.NE.AND P2, PT, R19.reuse, RZ, PT ;  /* 0x000000ff1300720c */ /* 0x040fe40003f45270 */
[----:B------:R-:W-:Y:S02]  /*1840*/  ISETP.NE.AND P1, PT, R19, RZ, PT ;  /* 0x000000ff1300720c */ /* 0x000fe40003f25270 */
[----:B------:R-:W-:Y:S01]  /*1850*/  LOP3.LUT R10, R9, 0x7fffff, RZ, 0xc0, !PT ;  /* 0x007fffff090a7812 */ /* 0x000fe200078ec0ff */
[CCC-:B------:R-:W-:Y:S01]  /*1860*/  FFMA.RP R9, R3.reuse, R11.reuse, R2.reuse ;  /* 0x0000000b03097223 */ /* 0x1c0fe20000008002 */
[----:B------:R-:W-:Y:S01]  /*1870*/  FFMA.RM R2, R3, R11, R2 ;  /* 0x0000000b03027223 */ /* 0x000fe20000004002 */
[----:B------:R-:W-:Y:S01]  /*1880*/  IADD3 R3, PT, PT, R19, 0x20, RZ ;  /* 0x0000002013037810 */ /* 0x000fe20007ffe0ff */
[----:B------:R-:W-:Y:S01]  /*1890*/  IMAD.MOV R11, RZ, RZ, -R19 ;  /* 0x000000ffff0b7224 */ /* 0x000fe200078e0a13 */
        /* <DEDUP_REMOVED lines=14> */
.L_x_75:
[----:B------:R-:W-:-:S04]  /*1980*/  LOP3.LUT R0, R0, 0x80000000, RZ, 0xc0, !PT ;  /* 0x8000000000007812 */ /* 0x000fc800078ec0ff */
[----:B------:R-:W-:Y:S01]  /*1990*/  LOP3.LUT R0, R0, 0x7f800000, RZ, 0xfc, !PT ;  /* 0x7f80000000007812 */ /* 0x000fe200078efcff */
[----:B------:R-:W-:Y:S06]  /*19a0*/  BRA `(.L_x_76) ;  /* 0x0000000000047947 */ /* 0x000fec0003800000 */
.L_x_74:
[----:B------:R-:W-:-:S07]  /*19b0*/  IMAD R0, R13, 0x800000, R0 ;  /* 0x008000000d007824 */ /* 0x000fce00078e0200 */
.L_x_76:
[----:B------:R-:W-:Y:S05]  /*19c0*/  BSYNC.RECONVERGENT B2 ;  /* 0x0000000000027941 */ /* 0x000fea0003800200 */
.L_x_73:
[----:B------:R-:W-:Y:S05]  /*19d0*/  BRA `(.L_x_77) ;  /* 0x0000000000207947 */ /* 0x000fea0003800000 */
.L_x_72:
[----:B------:R-:W-:-:S04]  /*19e0*/  LOP3.LUT R0, R3, 0x80000000, R2, 0x48, !PT ;  /* 0x8000000003007812 */ /* 0x000fc800078e4802 */
[----:B------:R-:W-:Y:S01]  /*19f0*/  LOP3.LUT R0, R0, 0x7f800000, RZ, 0xfc, !PT ;  /* 0x7f80000000007812 */ /* 0x000fe200078efcff */
[----:B------:R-:W-:Y:S06]  /*1a00*/  BRA `(.L_x_77) ;  /* 0x0000000000147947 */ /* 0x000fec0003800000 */
.L_x_71:
[----:B------:R-:W-:Y:S01]  /*1a10*/  LOP3.LUT R0, R3, 0x80000000, R2, 0x48, !PT ;  /* 0x8000000003007812 */ /* 0x000fe200078e4802 */
[----:B------:R-:W-:Y:S06]  /*1a20*/  BRA `(.L_x_77) ;  /* 0x00000000000c7947 */ /* 0x000fec0003800000 */
.L_x_70:
[----:B------:R-:W0:Y:S01]  /*1a30*/  MUFU.RSQ R0, -QNAN ;  /* 0xffc0000000007908 */ /* 0x000e220000001400 */
[----:B------:R-:W-:Y:S05]  /*1a40*/  BRA `(.L_x_77) ;  /* 0x0000000000047947 */ /* 0x000fea0003800000 */
.L_x_69:
[----:B------:R-:W-:-:S07]  /*1a50*/  FADD.FTZ R0, R2, R3 ;  /* 0x0000000302007221 */ /* 0x000fce0000010000 */
.L_x_77:
[----:B------:R-:W-:Y:S05]  /*1a60*/  BSYNC.RECONVERGENT B1 ;  /* 0x0000000000017941 */ /* 0x000fea0003800200 */
.L_x_67:
[----:B------:R-:W-:-:S04]  /*1a70*/  HFMA2 R13, -RZ, RZ, 0, 0 ;  /* 0x00000000ff0d7431 */ /* 0x000fc800000001ff */
[----:B0-----:R-:W-:Y:S05]  /*1a80*/  RET.REL.NODEC R12 `(_Z11propagationiiiiPKfPfi) ;  /* 0xffffffe40c5c7950 */ /* 0x001fea0003c3ffff */
.L_x_78:
        /* <DEDUP_REMOVED lines=15> */
.L_x_100:


//--------------------- .text._Z11field_setupPKfS0_Pf --------------------------
	.section	.text._Z11field_setupPKfS0_Pf,"ax",@progbits
	.align	128
        .global         _Z11field_setupPKfS0_Pf
        .type           _Z11field_setupPKfS0_Pf,@function
        .size           _Z11field_setupPKfS0_Pf,(.L_x_111 - _Z11field_setupPKfS0_Pf)
        .other          _Z11field_setupPKfS0_Pf,@"STO_CUDA_ENTRY STV_DEFAULT"
_Z11field_setupPKfS0_Pf:
.text._Z11field_setupPKfS0_Pf:
        /* <DEDUP_REMOVED lines=13> */
[----:B------:R-:W1:Y:S07]  /*00d0*/  LDCU.64 UR4, c[0x0][0x358] ;  /* 0x00006b00ff0477ac */ /* 0x000e6e0008000a00 */
[----:B------:R-:W2:Y:S01]  /*00e0*/  LDC.64 R12, c[0x0][0x388] ;  /* 0x0000e200ff0c7b82 */ /* 0x000ea20000000a00 */
[----:B0-----:R-:W-:-:S05]  /*00f0*/  IMAD.WIDE R2, R6, 0x4, R2 ;  /* 0x0000000406027825 */ /* 0x001fca00078e0202 */
[----:B-1----:R0:W3:Y:S01]  /*0100*/  LDG.E R7, desc[UR4][R2.64] ;  /* 0x0000000402077981 */ /* 0x0020e2000c1e1900 */
[----:B--2---:R-:W-:-:S05]  /*0110*/  IMAD.WIDE.U32 R12, R5, 0x4, R12 ;  /* 0x00000004050c7825 */ /* 0x004fca00078e000c */
[----:B------:R1:W2:Y:S01]  /*0120*/  LDG.E R8, desc[UR4][R12.64] ;  /* 0x000000040c087981 */ /* 0x0002a2000c1e1900 */
[----:B------:R-:W-:Y:S01]  /*0130*/  HFMA2 R9, -RZ, RZ, 0.771484375, 0.21533203125 ;  /* 0x3a2c32e4ff097431 */ /* 0x000fe200000001ff */
[----:B0-----:R-:W-:Y:S01]  /*0140*/  MOV R2, 0x3e7b823d ;  /* 0x3e7b823d00027802 */ /* 0x001fe20000000f00 */
[----:B------:R-:W-:Y:S01]  /*0150*/  HFMA2 R3, -RZ, RZ, 1.9296875, -0.048675537109375 ;  /* 0x3fb8aa3bff037431 */ /* 0x000fe200000001ff */
[----:B------:R-:W-:Y:S01]  /*0160*/  BSSY.RECONVERGENT B0, `(.L_x_79) ;  /* 0x0000097000007945 */ /* 0x000fe20003800200 */
[----:B------:R-:W-:Y:S02]  /*0170*/  HFMA2 R20, -RZ, RZ, 0.1370849609375, 44.65625 ;  /* 0x30635195ff147431 */ /* 0x000fe400000001ff */
[----:B-1----:R-:W-:Y:S01]  /*0180*/  HFMA2 R13, -RZ, RZ, 0.66259765625, 2.662109375 ;  /* 0x394d4153ff0d7431 */ /* 0x002fe200000001ff */
[----:B------:R-:W-:-:S05]  /*0190*/  MOV R12, 0x3e8c5e23 ;  /* 0x3e8c5e23000c7802 */ /* 0x000fca0000000f00 */
[C---:B------:R-:W-:Y:S01]  /*01a0*/  FFMA R18, R12.reuse, 0.52359879016876220703, RZ ;  /* 0x3f060a920c127823 */ /* 0x040fe200000000ff */
[----:B------:R-:W-:-:S04]  /*01b0*/  FFMA R13, R12, -R13, 0.0083327032625675201416 ;  /* 0x3c0885e40c0d7423 */ /* 0x000fc8000000080d */
[----:B------:R-:W-:-:S04]  /*01c0*/  FFMA R19, R13, R12, -0.16666662693023681641 ;  /* 0xbe2aaaa80d137423 */ /* 0x000fc8000000000c */
[----:B------:R-:W-:Y:S01]  /*01d0*/  FFMA R21, R18, R19, 0.52359879016876220703 ;  /* 0x3f060a9212157423 */ /* 0x000fe20000000013 */
[C---:B---3--:R-:W-:Y:S01]  /*01e0*/  FMUL R0, |R7|.reuse, 16777216 ;  /* 0x4b80000007007820 */ /* 0x048fe20000400200 */
[C---:B------:R-:W-:Y:S02]  /*01f0*/  FSETP.GEU.AND P0, PT, |R7|.reuse, 1.175494350822287508e-38, PT ;  /* 0x008000000700780b */ /* 0x040fe40003f0e200 */
[----:B------:R-:W-:Y:S02]  /*0200*/  FSETP.NEU.AND P1, PT, R7, 1, PT ;  /* 0x3f8000000700780b */ /* 0x000fe40003f2d000 */
[----:B------:R-:W-:Y:S02]  /*0210*/  FSEL R0, R0, |R7|, !P0 ;  /* 0x4000000700007208 */ /* 0x000fe40004000000 */
[----:B--2---:R-:W-:Y:S02]  /*0220*/  FSETP.NEU.AND P4, PT, R8, 1, PT ;  /* 0x3f8000000800780b */ /* 0x004fe40003f8d000 */
[----:B------:R-:W-:-:S04]  /*0230*/  IADD3 R4, PT, PT, R0, -0x3f3504f3, RZ ;  /* 0xc0cafb0d00047810 */ /* 0x000fc80007ffe0ff */
[----:B------:R-:W-:Y:S02]  /*0240*/  LOP3.LUT R15, R4, 0xff800000, RZ, 0xc0, !PT ;  /* 0xff800000040f7812 */ /* 0x000fe400078ec0ff */
[----:B------:R-:W-:Y:S02]  /*0250*/  MOV R4, 0x31ccb497 ;  /* 0x31ccb49700047802 */ /* 0x000fe40000000f00 */
[-C--:B------:R-:W-:Y:S02]  /*0260*/  IADD3 R0, PT, PT, R0, -R15.reuse, RZ ;  /* 0x8000000f00007210 */ /* 0x080fe40007ffe0ff */
[----:B------:R-:W-:Y:S01]  /*0270*/  I2FP.F32.S32 R16, R15 ;  /* 0x0000000f00107245 */ /* 0x000fe20000201400 */
[----:B------:R-:W-:Y:S02]  /*0280*/  FFMA R23, R4, R3, -1.7002182062242354732e-07 ;  /* 0xb4368f3e04177423 */ /* 0x000fe40000000003 */
[C---:B------:R-:W-:Y:S01]  /*0290*/  FADD R10, R0.reuse, 1 ;  /* 0x3f800000000a7421 */ /* 0x040fe20000000000 */
[----:B------:R-:W-:Y:S01]  /*02a0*/  FADD R17, R0, -1 ;  /* 0xbf80000000117421 */ /* 0x000fe20000000000 */
[----:B------:R-:W-:-:S03]  /*02b0*/  FFMA R23, R2, 1.9251366722983220825e-08, R23 ;  /* 0x32a55e3402177823 */ /* 0x000fc60000000017 */
[----:B------:R-:W-:Y:S01]  /*02c0*/  FADD R11, R17, R17 ;  /* 0x00000011110b7221 */ /* 0x000fe20000000000 */
[----:B------:R-:W0:Y:S03]  /*02d0*/  MUFU.RCP R10, R10 ;  /* 0x0000000a000a7308 */ /* 0x000e260000001000 */
[----:B0-----:R-:W-:Y:S01]  /*02e0*/  FMUL R0, R10, R11 ;  /* 0x0000000b0a007220 */ /* 0x001fe20000400000 */
[----:B------:R-:W-:-:S03]  /*02f0*/  FSEL R11, RZ, -24, P0 ;  /* 0xc1c00000ff0b7808 */ /* 0x000fc60000000000 */
[----:B------:R-:W-:Y:S01]  /*0300*/  FMUL R14, R0, R0 ;  /* 0x00000000000e7220 */ /* 0x000fe20000400000 */
[----:B------:R-:W-:-:S03]  /*0310*/  FADD R13, R17, -R0 ;  /* 0x80000000110d7221 */ /* 0x000fc60000000000 */
[----:B------:R-:W-:Y:S01]  /*0320*/  FFMA R15, R14, R9, 0.0032181653659790754318 ;  /* 0x3b52e7db0e0f7423 */ /* 0x000fe20000000009 */
[----:B------:R-:W-:Y:S01]  /*0330*/  FADD R18, R13, R13 ;  /* 0x0000000d0d127221 */ /* 0x000fe20000000000 */
[----:B------:R-:W-:Y:S01]  /*0340*/  FFMA R13, R16, 1.1920928955078125e-07, R11 ;  /* 0x34000000100d7823 */ /* 0x000fe2000000000b */
[----:B------:R-:W-:Y:S01]  /*0350*/  FFMA R11, R4, 0.02195712551474571228, R23 ;  /* 0x3cb3df6e040b7823 */ /* 0x000fe20000000017 */
[----:B------:R-:W-:Y:S01]  /*0360*/  FFMA R19, R14, R15, 0.018033718690276145935 ;  /* 0x3c93bb730e137423 */ /* 0x000fe2000000000f */
[----:B------:R-:W-:Y:S01]  /*0370*/  FFMA R15, R17, -R0, R18 ;  /* 0x80000000110f7223 */ /* 0x000fe20000000012 */
[----:B------:R-:W-:Y:S01]  /*0380*/  FFMA R4, R0, 1.4426950216293334961, R13 ;  /* 0x3fb8aa3b00047823 */ /* 0x000fe2000000000d */
[----:B------:R-:W-:Y:S01]  /*0390*/  FFMA R11, R2, 0.0073190419934689998627, R11 ;  /* 0x3befd493020b7823 */ /* 0x000fe2000000000b */
[----:B------:R-:W-:Y:S01]  /*03a0*/  FFMA R19, R14, R19, 0.12022458761930465698 ;  /* 0x3df6384f0e137423 */ /* 0x000fe20000000013 */
[----:B------:R-:W-:Y:S01]  /*03b0*/  FMUL R15, R10, R15 ;  /* 0x0000000f0a0f7220 */ /* 0x000fe20000400000 */
[----:B------:R-:W-:Y:S01]  /*03c0*/  FFMA R10, R21, -0.014999999664723873138, R8 ;  /* 0xbc75c28f150a7823 */ /* 0x000fe20000000008 */
[----:B------:R-:W-:Y:S01]  /*03d0*/  FADD R13, R13, -R4 ;  /* 0x800000040d0d7221 */ /* 0x000fe20000000000 */
[----:B------:R-:W-:Y:S01]  /*03e0*/  FMUL R23, R14, R19 ;  /* 0x000000130e177220 */ /* 0x000fe20000400000 */
[----:B------:R-:W-:Y:S01]  /*03f0*/  MOV R14, 0x3d272f0b ;  /* 0x3d272f0b000e7802 */ /* 0x000fe20000000f00 */
[C---:B------:R-:W-:Y:S01]  /*0400*/  FMUL R17, |R10|.reuse, 16777216 ;  /* 0x4b8000000a117820 */ /* 0x040fe20000400200 */
[----:B------:R-:W-:Y:S01]  /*0410*/  FSETP.GEU.AND P0, PT, |R10|, 1.175494350822287508e-38, PT ;  /* 0x008000000a00780b */ /* 0x000fe20003f0e200 */
[----:B------:R-:W-:Y:S01]  /*0420*/  FFMA R16, R0, 1.4426950216293334961, R13 ;  /* 0x3fb8aa3b00107823 */ /* 0x000fe2000000000d */
[----:B------:R-:W-:Y:S01]  /*0430*/  FFMA R13, R3, -R20, 3.2213673506475970498e-08 ;  /* 0x330a5b4f030d7423 */ /* 0x000fe20000000814 */
[----:B------:R-:W-:Y:S01]  /*0440*/  HFMA2 R19, -RZ, RZ, 0.487060546875, -0.0625 ;  /* 0x37cbac00ff137431 */ /* 0x000fe200000001ff */
[----:B------:R-:W-:Y:S01]  /*0450*/  FSEL R18, R17, |R10|, !P0 ;  /* 0x4000000a11127208 */ /* 0x000fe20004000000 */
[----:B------:R-:W-:Y:S01]  /*0460*/  FFMA R3, R15, 1.4426950216293334961, R16 ;  /* 0x3fb8aa3b0f037823 */ /* 0x000fe20000000010 */
[----:B------:R-:W-:-:S02]  /*0470*/  FFMA R17, -R14, 1.9251366722983220825e-08, R13 ;  /* 0x32a55e340e117823 */ /* 0x000fc4000000010d */
[----:B------:R-:W-:Y:S01]  /*0480*/  IADD3 R13, PT, PT, R18, -0x3f3504f3, RZ ;  /* 0xc0cafb0d120d7810 */ /* 0x000fe20007ffe0ff */
[----:B------:R-:W-:Y:S01]  /*0490*/  FFMA R16, R0, 1.9251366722983220825e-08, R3 ;  /* 0x32a55e3400107823 */ /* 0x000fe20000000003 */
[----:B------:R-:W-:Y:S01]  /*04a0*/  FMUL R3, R23, 3 ;  /* 0x4040000017037820 */ /* 0x000fe20000400000 */
[----:B------:R-:W-:Y:S01]  /*04b0*/  FFMA R17, -R20, 0.00060102343559265136719, R17 ;  /* 0x3a1d8e0014117823 */ /* 0x000fe20000000111 */
[----:B------:R-:W-:Y:S02]  /*04c0*/  LOP3.LUT R13, R13, 0xff800000, RZ, 0xc0, !PT ;  /* 0xff8000000d0d7812 */ /* 0x000fe400078ec0ff */
[----:B------:R-:W-:Y:S01]  /*04d0*/  FFMA R3, R15, R3, R16 ;  /* 0x000000030f037223 */ /* 0x000fe20000000010 */
[----:B------:R-:W-:Y:S01]  /*04e0*/  FFMA R15, R12, R19, -0.0013887860113754868507 ;  /* 0xbab607ed0c0f7423 */ /* 0x000fe20000000013 */
[----:B------:R-:W-:Y:S01]  /*04f0*/  IADD3 R21, PT, PT, R18, -R13, RZ ;  /* 0x8000000d12157210 */ /* 0x000fe20007ffe0ff */
[----:B------:R-:W-:Y:S01]  /*0500*/  FFMA R19, -R14, 0.00020034113549627363682, R17 ;  /* 0x395212aa0e137823 */ /* 0x000fe20000000111 */
[----:B------:R-:W-:Y:S01]  /*0510*/  FFMA R23, R0, R23, R3 ;  /* 0x0000001700177223 */ /* 0x000fe20000000003 */
[-C--:B------:R-:W-:Y:S01]  /*0520*/  FFMA R15, R15, R12.reuse, 0.041666727513074874878 ;  /* 0x3d2aaabb0f0f7423 */ /* 0x080fe2000000000c */
[----:B------:R-:W-:Y:S01]  /*0530*/  FADD R17, R11, -7.6456537246704101562 ;  /* 0xc0f4a9320b117421 */ /* 0x000fe20000000000 */
[----:B------:R-:W-:Y:S01]  /*0540*/  FADD R0, R21, 1 ;  /* 0x3f80000015007421 */ /* 0x000fe20000000000 */
[----:B------:R-:W-:Y:S01]  /*0550*/  FADD R16, R19, -6.0588855743408203125 ;  /* 0xc0c1e26413107421 */ /* 0x000fe20000000000 */
[-C--:B------:R-:W-:Y:S01]  /*0560*/  FFMA R3, R15, R12.reuse, -0.4999999701976776123 ;  /* 0xbeffffff0f037423 */ /* 0x080fe2000000000c */
[----:B------:R-:W-:Y:S01]  /*0570*/  FADD R2, R17, 7.6456537246704101562 ;  /* 0x40f4a93211027421 */ /* 0x000fe20000000000 */
[----:B------:R-:W0:Y:S01]  /*0580*/  MUFU.RCP R15, R0 ;  /* 0x00000000000f7308 */ /* 0x000e220000001000 */
[C---:B------:R-:W-:Y:S01]  /*0590*/  FADD R20, R16.reuse, 6.0588855743408203125 ;  /* 0x40c1e26410147421 */ /* 0x040fe20000000000 */
[----:B------:R-:W-:Y:S01]  /*05a0*/  FFMA R12, R3, R12, 1 ;  /* 0x3f800000030c7423 */ /* 0x000fe2000000000c */
[----:B------:R-:W-:Y:S01]  /*05b0*/  FMUL R3, R16, 2 ;  /* 0x4000000010037820 */ /* 0x000fe20000400000 */
[----:B------:R-:W-:Y:S01]  /*05c0*/  FADD R21, R21, -1 ;  /* 0xbf80000015157421 */ /* 0x000fe20000000000 */
[----:B------:R-:W-:Y:S01]  /*05d0*/  FADD R18, R11, -R2 ;  /* 0x800000020b127221 */ /* 0x000fe20000000000 */
[----:B------:R-:W-:Y:S01]  /*05e0*/  FADD R14, R4, R23 ;  /* 0x00000017040e7221 */ /* 0x000fe20000000000 */
[----:B------:R-:W-:Y:S01]  /*05f0*/  FADD R20, R19, -R20 ;  /* 0x8000001413147221 */ /* 0x000fe20000000000 */
[----:B------:R-:W-:Y:S01]  /*0600*/  FMUL R2, R17, 2 ;  /* 0x4000000011027820 */ /* 0x000fe20000400000 */
[----:B------:R-:W-:Y:S01]  /*0610*/  FFMA R19, R16, 2, -R3 ;  /* 0x4000000010137823 */ /* 0x000fe20000000803 */
[----:B------:R-:W-:Y:S01]  /*0620*/  FADD R16, R21, R21 ;  /* 0x0000001515107221 */ /* 0x000fe20000000000 */
[----:B------:R-:W-:Y:S01]  /*0630*/  FMUL R11, R14, 2 ;  /* 0x400000000e0b7820 */ /* 0x000fe20000400000 */
[----:B------:R-:W-:Y:S01]  /*0640*/  FFMA R17, R17, 2, -R2 ;  /* 0x4000000011117823 */ /* 0x000fe20000000802 */
[----:B------:R-:W-:Y:S01]  /*0650*/  FADD R4, -R4, R14 ;  /* 0x0000000e04047221 */ /* 0x000fe20000000100 */
[----:B------:R-:W-:Y:S01]  /*0660*/  I2FP.F32.S32 R27, R13 ;  /* 0x0000000d001b7245 */ /* 0x000fe20000201400 */
[----:B------:R-:W1:Y:S01]  /*0670*/  FRND R0, R11 ;  /* 0x0000000b00007307 */ /* 0x000e620000201000 */
[----:B------:R-:W-:Y:S01]  /*0680*/  FFMA R17, R18, 2, R17 ;  /* 0x4000000012117823 */ /* 0x000fe20000000011 */
[----:B0-----:R-:W-:Y:S01]  /*0690*/  FMUL R16, R15, R16 ;  /* 0x000000100f107220 */ /* 0x001fe20000400000 */
[----:B------:R-:W-:Y:S01]  /*06a0*/  FSEL R18, RZ, -24, P0 ;  /* 0xc1c00000ff127808 */ /* 0x000fe20000000000 */
[----:B------:R-:W-:Y:S01]  /*06b0*/  FFMA R25, R14, 2, -R11 ;  /* 0x400000000e197823 */ /* 0x000fe2000000080b */
[----:B------:R-:W-:Y:S01]  /*06c0*/  FFMA R19, R20, 2, R19 ;  /* 0x4000000014137823 */ /* 0x000fe20000000013 */
[----:B------:R-:W-:Y:S01]  /*06d0*/  FADD R14, R21, -R16 ;  /* 0x80000010150e7221 */ /* 0x000fe20000000000 */
[----:B------:R-:W-:Y:S01]  /*06e0*/  FADD R4, R23, -R4 ;  /* 0x8000000417047221 */ /* 0x000fe20000000000 */
[----:B------:R-:W-:Y:S01]  /*06f0*/  FFMA R27, R27, 1.1920928955078125e-07, R18 ;  /* 0x340000001b1b7823 */ /* 0x000fe20000000012 */
[-C--:B------:R-:W-:Y:S01]  /*0700*/  FMUL R18, R16, R16.reuse ;  /* 0x0000001010127220 */ /* 0x080fe20000400000 */
[----:B------:R-:W-:Y:S01]  /*0710*/  FADD R14, R14, R14 ;  /* 0x0000000e0e0e7221 */ /* 0x000fe20000000000 */
[----:B------:R-:W0:Y:S01]  /*0720*/  FRND R23, R2 ;  /* 0x0000000200177307 */ /* 0x000e220000201000 */
[----:B------:R-:W-:Y:S01]  /*0730*/  FFMA R4, R4, 2, R25 ;  /* 0x4000000004047823 */ /* 0x000fe20000000019 */
[----:B------:R-:W-:Y:S01]  /*0740*/  FSETP.GEU.AND P5, PT, R11, RZ, PT ;  /* 0x000000ff0b00720b */ /* 0x000fe20003fae000 */
[----:B------:R-:W-:Y:S01]  /*0750*/  FFMA R20, R21, -R16, R14 ;  /* 0x8000001015147223 */ /* 0x000fe2000000000e */
[----:B------:R-:W-:Y:S01]  /*0760*/  FFMA R14, R16, 1.4426950216293334961, R27 ;  /* 0x3fb8aa3b100e7823 */ /* 0x000fe2000000001b */
[C---:B------:R-:W-:Y:S01]  /*0770*/  FFMA R21, R18.reuse, R9, 0.0032181653659790754318 ;  /* 0x3b52e7db12157423 */ /* 0x040fe20000000009 */
[----:B-1----:R-:W-:Y:S01]  /*0780*/  FADD R13, R11, -R0 ;  /* 0x800000000b0d7221 */ /* 0x002fe20000000000 */
[----:B------:R-:W-:Y:S01]  /*0790*/  FMUL R20, R15, R20 ;  /* 0x000000140f147220 */ /* 0x000fe20000400000 */
[----:B------:R-:W-:Y:S01]  /*07a0*/  FADD R27, R27, -R14 ;  /* 0x8000000e1b1b7221 */ /* 0x000fe20000000000 */
[----:B------:R-:W-:Y:S01]  /*07b0*/  FFMA R21, R18, R21, 0.018033718690276145935 ;  /* 0x3c93bb7312157423 */ /* 0x000fe20000000015 */
[----:B------:R-:W-:Y:S01]  /*07c0*/  FADD R13, R4, R13 ;  /* 0x0000000d040d7221 */ /* 0x000fe20000000000 */
[----:B------:R-:W-:Y:S01]  /*07d0*/  MOV R4, 0x391fcb8e ;  /* 0x391fcb8e00047802 */ /* 0x000fe20000000f00 */
[----:B------:R-:W-:Y:S01]  /*07e0*/  FFMA R27, R16, 1.4426950216293334961, R27 ;  /* 0x3fb8aa3b101b7823 */ /* 0x000fe2000000001b */
[----:B------:R-:W-:Y:S01]  /*07f0*/  FFMA R21, R18, R21, 0.12022458761930465698 ;  /* 0x3df6384f12157423 */ /* 0x000fe20000000015 */
[----:B------:R-:W-:Y:S01]  /*0800*/  FSETP.GT.AND P0, PT, R0, RZ, PT ;  /* 0x000000ff0000720b */ /* 0x000fe20003f04000 */
[----:B0-----:R-:W-:Y:S01]  /*0810*/  FADD R26, R2, -R23 ;  /* 0x80000017021a7221 */ /* 0x001fe20000000000 */
[----:B------:R-:W-:Y:S01]  /*0820*/  FFMA R27, R20, 1.4426950216293334961, R27 ;  /* 0x3fb8aa3b141b7823 */ /* 0x000fe2000000001b */
[----:B------:R-:W-:Y:S01]  /*0830*/  FMUL R21, R18, R21 ;  /* 0x0000001512157220 */ /* 0x000fe20000400000 */
[----:B------:R-:W-:Y:S01]  /*0840*/  FFMA R24, R13, R4, 0.0013391353422775864601 ;  /* 0x3aaf85ed0d187423 */ /* 0x000fe20000000004 */
[----:B------:R-:W-:Y:S01]  /*0850*/  FSETP.GT.AND P3, PT, R23, RZ, PT ;  /* 0x000000ff1700720b */ /* 0x000fe20003f64000 */
[----:B------:R-:W-:Y:S01]  /*0860*/  FFMA R27, R16, 1.9251366722983220825e-08, R27 ;  /* 0x32a55e34101b7823 */ /* 0x000fe2000000001b */
[----:B------:R-:W-:Y:S01]  /*0870*/  FMUL R18, R21, 3 ;  /* 0x4040000015127820 */ /* 0x000fe20000400000 */
[C---:B------:R-:W-:Y:S01]  /*0880*/  FFMA R24, R13.reuse, R24, 0.0096188392490148544312 ;  /* 0x3c1d98560d187423 */ /* 0x040fe20000000018 */
[----:B------:R-:W-:Y:S01]  /*0890*/  FADD R15, R26, R17 ;  /* 0x000000111a0f7221 */ /* 0x000fe20000000000 */
[----:B------:R-:W0:Y:S01]  /*08a0*/  FRND R22, R3 ;  /* 0x0000000300167307 */ /* 0x000e220000201000 */
[----:B------:R-:W-:Y:S01]  /*08b0*/  FFMA R23, R20, R18, R27 ;  /* 0x0000001214177223 */ /* 0x000fe2000000001b */
[----:B------:R-:W-:Y:S01]  /*08c0*/  FFMA R24, R13, R24, 0.055503588169813156128 ;  /* 0x3d6357bb0d187423 */ /* 0x000fe20000000018 */
[----:B------:R-:W-:-:S02]  /*08d0*/  FFMA R18, R15, R4, 0.0013391353422775864601 ;  /* 0x3aaf85ed0f127423 */ /* 0x000fc40000000004 */
[----:B------:R-:W-:Y:S01]  /*08e0*/  FFMA R23, R16, R21, R23 ;  /* 0x0000001510177223 */ /* 0x000fe20000000017 */
[C---:B------:R-:W-:Y:S01]  /*08f0*/  FFMA R24, R13.reuse, R24, 0.24022644758224487305 ;  /* 0x3e75fdec0d187423 */ /* 0x040fe20000000018 */
[----:B------:R-:W-:Y:S01]  /*0900*/  SEL R16, RZ, 0x83000000, P0 ;  /* 0x83000000ff107807 */ /* 0x000fe20000000000 */
[----:B------:R1:W2:Y:S01]  /*0910*/  F2I.NTZ R17, R11 ;  /* 0x0000000b00117305 */ /* 0x0002a20000203100 */
[----:B------:R-:W-:Y:S01]  /*0920*/  FADD R21, R14, R23 ;  /* 0x000000170e157221 */ /* 0x000fe20000000000 */
[----:B------:R-:W-:Y:S01]  /*0930*/  FFMA R24, R13, R24, 0.69314718246459960938 ;  /* 0x3f3172180d187423 */ /* 0x000fe20000000018 */
[----:B------:R-:W-:Y:S02]  /*0940*/  FSETP.GT.AND P0, PT, |R11|, 152, PT ;  /* 0x431800000b00780b */ /* 0x000fe40003f04200 */
[----:B------:R-:W-:Y:S01]  /*0950*/  FMUL R0, R21, 2 ;  /* 0x4000000015007820 */ /* 0x000fe20000400000 */
[----:B------:R-:W-:Y:S01]  /*0960*/  FFMA R24, R13, R24, 1 ;  /* 0x3f8000000d187423 */ /* 0x000fe20000000018 */
[----:B------:R-:W-:-:S02]  /*0970*/  IADD3 R25, PT, PT, R16, 0x7f000000, RZ ;  /* 0x7f00000010197810 */ /* 0x000fc40007ffe0ff */
[----:B0-----:R-:W-:Y:S01]  /*0980*/  FSETP.GT.AND P2, PT, R22, RZ, PT ;  /* 0x000000ff1600720b */ /* 0x001fe20003f44000 */
[----:B------:R-:W-:Y:S01]  /*0990*/  FADD R22, R3, -R22 ;  /* 0x8000001603167221 */ /* 0x000fe20000000000 */
[----:B-1----:R-:W-:Y:S01]  /*09a0*/  MOV R11, 0x3f800000 ;  /* 0x3f800000000b7802 */ /* 0x002fe20000000f00 */
[----:B------:R-:W-:Y:S02]  /*09b0*/  FMUL R24, R24, R25 ;  /* 0x0000001918187220 */ /* 0x000fe40000400000 */
[----:B------:R-:W-:Y:S01]  /*09c0*/  FADD R19, R22, R19 ;  /* 0x0000001316137221 */ /* 0x000fe20000000000 */
[----:B--2---:R-:W-:Y:S01]  /*09d0*/  LEA R13, R17, -R16, 0x17 ;  /* 0x80000010110d7211 */ /* 0x004fe200078eb8ff */
[----:B------:R-:W-:Y:S01]  /*09e0*/  FADD R16, -R14, R21 ;  /* 0x000000150e107221 */ /* 0x000fe20000000100 */
[----:B------:R0:W1:Y:S01]  /*09f0*/  FRND R17, R0 ;  /* 0x0000000000117307 */ /* 0x0000620000201000 */
[----:B------:R-:W-:Y:S02]  /*0a00*/  HFMA2 R14, -RZ, RZ, 1.875, 0 ;  /* 0x3f800000ff0e7431 */ /* 0x000fe400000001ff */
[----:B------:R-:W-:Y:S01]  /*0a10*/  FMUL R13, R24, R13 ;  /* 0x0000000d180d7220 */ /* 0x000fe20000400000 */
[----:B------:R-:W-:Y:S01]  /*0a20*/  FADD R16, R23, -R16 ;  /* 0x8000001017107221 */ /* 0x000fe20000000000 */
[----:B------:R-:W-:Y:S01]  /*0a30*/  @P0 FSEL R13, RZ, +INF , !P5 ;  /* 0x7f800000ff0d0808 */ /* 0x000fe20006800000 */
[----:B------:R-:W-:Y:S06]  /*0a40*/  @!P1 BRA `(.L_x_80) ;  /* 0x0000000000209947 */ /* 0x000fec0003800000 */
[----:B------:R-:W-:-:S13]  /*0a50*/  FSETP.NAN.AND P0, PT, |R7|, |R7|, PT ;  /* 0x400000070700720b */ /* 0x000fda0003f08200 */
[----:B------:R-:W-:Y:S01]  /*0a60*/  @P0 FADD R14, R7, 2 ;  /* 0x40000000070e0421 */ /* 0x000fe20000000000 */
[----:B------:R-:W-:Y:S06]  /*0a70*/  @P0 BRA `(.L_x_80) ;  /* 0x0000000000140947 */ /* 0x000fec0003800000 */
[C---:B------:R-:W-:Y:S02]  /*0a80*/  FSETP.NEU.AND P0, PT, |R7|.reuse, +INF , PT ;  /* 0x7f8000000700780b */ /* 0x040fe40003f0d200 */
[----:B------:R-:W-:Y:S02]  /*0a90*/  MOV R14, R13 ;  /* 0x0000000d000e7202 */ /* 0x000fe40000000f00 */
[----:B------:R-:W-:-:S13]  /*0aa0*/  FSETP.NEU.AND P0, PT, R7, RZ, P0 ;  /* 0x000000ff0700720b */ /* 0x000fda000070d000 */
[----:B------:R-:W-:-:S05]  /*0ab0*/  @!P0 FADD R20, R7, R7 ;  /* 0x0000000707148221 */ /* 0x000fca0000000000 */
[----:B------:R-:W-:-:S07]  /*0ac0*/  @!P0 LOP3.LUT R14, R20, 0x7fffffff, RZ, 0xc0, !PT ;  /* 0x7fffffff140e8812 */ /* 0x000fce00078ec0ff */
.L_x_80:
[----:B------:R-:W-:Y:S05]  /*0ad0*/  BSYNC.RECONVERGENT B0 ;  /* 0x0000000000007941 */ /* 0x000fea0003800200 */
.L_x_79:
[----:B------:R-:W-:Y:S04]  /*0ae0*/  BSSY.RECONVERGENT B0, `(.L_x_81) ;  /* 0x0000041000007945 */ /* 0x000fe80003800200 */
[----:B------:R-:W-:Y:S05]  /*0af0*/  @!P4 BRA `(.L_x_82) ;  /* 0x0000000000fcc947 */ /* 0x000fea0003800000 */
[----:B------:R-:W-:-:S13]  /*0b00*/  FSETP.NAN.AND P0, PT, |R8|, |R8|, PT ;  /* 0x400000080800720b */ /* 0x000fda0003f08200 */
[----:B------:R-:W-:Y:S01]  /*0b10*/  @P0 FADD R11, R8, 2 ;  /* 0x40000000080b0421 */ /* 0x000fe20000000000 */
[----:B------:R-:W-:Y:S06]  /*0b20*/  @P0 BRA `(.L_x_82) ;  /* 0x0000000000f00947 */ /* 0x000fec0003800000 */
[C---:B------:R-:W-:Y:S01]  /*0b30*/  FMUL R11, |R8|.reuse, 16777216 ;  /* 0x4b800000080b7820 */ /* 0x040fe20000400200 */
[----:B------:R-:W-:-:S04]  /*0b40*/  FSETP.GEU.AND P0, PT, |R8|, 1.175494350822287508e-38, PT ;  /* 0x008000000800780b */ /* 0x000fc80003f0e200 */
[----:B------:R-:W-:-:S04]  /*0b50*/  FSEL R11, R11, |R8|, !P0 ;  /* 0x400000080b0b7208 */ /* 0x000fc80004000000 */
[----:B------:R-:W-:-:S04]  /*0b60*/  IADD3 R20, PT, PT, R11, -0x3f3504f3, RZ ;  /* 0xc0cafb0d0b147810 */ /* 0x000fc80007ffe0ff */
[----:B------:R-:W-:-:S04]  /*0b70*/  LOP3.LUT R22, R20, 0xff800000, RZ, 0xc0, !PT ;  /* 0xff80000014167812 */ /* 0x000fc800078ec0ff */
[-C--:B------:R-:W-:Y:S02]  /*0b80*/  IADD3 R11, PT, PT, R11, -R22.reuse, RZ ;  /* 0x800000160b0b7210 */ /* 0x080fe40007ffe0ff */
[----:B------:R-:W-:-:S03]  /*0b90*/  I2FP.F32.S32 R23, R22 ;  /* 0x0000001600177245 */ /* 0x000fc60000201400 */
[C---:B------:R-:W-:Y:S01]  /*0ba0*/  FADD R20, R11.reuse, 1 ;  /* 0x3f8000000b147421 */ /* 0x040fe20000000000 */
[----:B------:R-:W-:-:S04]  /*0bb0*/  FADD R26, R11, -1 ;  /* 0xbf8000000b1a7421 */ /* 0x000fc80000000000 */
[----:B------:R-:W-:Y:S01]  /*0bc0*/  FADD R11, R26, R26 ;  /* 0x0000001a1a0b7221 */ /* 0x000fe20000000000 */
[----:B------:R-:W2:Y:S03]  /*0bd0*/  MUFU.RCP R20, R20 ;  /* 0x0000001400147308 */ /* 0x000ea60000001000 */
[----:B--2---:R-:W-:-:S04]  /*0be0*/  FMUL R11, R20, R11 ;  /* 0x0000000b140b7220 */ /* 0x004fc80000400000 */
[----:B------:R-:W-:Y:S01]  /*0bf0*/  FADD R24, R26, -R11 ;  /* 0x8000000b1a187221 */ /* 0x000fe20000000000 */
[----:B------:R-:W-:-:S03]  /*0c00*/  FMUL R22, R11, R11 ;  /* 0x0000000b0b167220 */ /* 0x000fc60000400000 */
[----:B------:R-:W-:Y:S01]  /*0c10*/  FADD R25, R24, R24 ;  /* 0x0000001818197221 */ /* 0x000fe20000000000 */
[----:B------:R-:W-:Y:S02]  /*0c20*/  FSEL R24, RZ, -24, P0 ;  /* 0xc1c00000ff187808 */ /* 0x000fe40000000000 */
[----:B------:R-:W-:Y:S01]  /*0c30*/  FSETP.NEU.AND P0, PT, |R8|, +INF , PT ;  /* 0x7f8000000800780b */ /* 0x000fe20003f0d200 */
[----:B------:R-:W-:Y:S02]  /*0c40*/  FFMA R25, R26, -R11, R25 ;  /* 0x8000000b1a197223 */ /* 0x000fe40000000019 */
[----:B------:R-:W-:Y:S01]  /*0c50*/  FFMA R24, R23, 1.1920928955078125e-07, R24 ;  /* 0x3400000017187823 */ /* 0x000fe20000000018 */
[----:B------:R-:W-:Y:S01]  /*0c60*/  FSETP.NEU.AND P0, PT, R8, RZ, P0 ;  /* 0x000000ff0800720b */ /* 0x000fe2000070d000 */
[----:B------:R-:W-:Y:S01]  /*0c70*/  FMUL R23, R20, R25 ;  /* 0x0000001914177220 */ /* 0x000fe20000400000 */
[----:B------:R-:W-:Y:S01]  /*0c80*/  FFMA R25, R22, R9, 0.0032181653659790754318 ;  /* 0x3b52e7db16197423 */ /* 0x000fe20000000009 */
[----:B------:R-:W-:-:S03]  /*0c90*/  FFMA R20, R11, 1.4426950216293334961, R24 ;  /* 0x3fb8aa3b0b147823 */ /* 0x000fc60000000018 */
[----:B------:R-:W-:Y:S01]  /*0ca0*/  FFMA R25, R22, R25, 0.018033718690276145935 ;  /* 0x3c93bb7316197423 */ /* 0x000fe20000000019 */
[----:B------:R-:W-:-:S03]  /*0cb0*/  FADD R24, R24, -R20 ;  /* 0x8000001418187221 */ /* 0x000fc60000000000 */
[----:B------:R-:W-:Y:S01]  /*0cc0*/  FFMA R25, R22, R25, 0.12022458761930465698 ;  /* 0x3df6384f16197423 */ /* 0x000fe20000000019 */
[----:B------:R-:W-:-:S03]  /*0cd0*/  FFMA R24, R11, 1.4426950216293334961, R24 ;  /* 0x3fb8aa3b0b187823 */ /* 0x000fc60000000018 */
[----:B------:R-:W-:Y:S01]  /*0ce0*/  FMUL R22, R22, R25 ;  /* 0x0000001916167220 */ /* 0x000fe20000400000 */
[----:B------:R-:W-:-:S04]  /*0cf0*/  FFMA R24, R23, 1.4426950216293334961, R24 ;  /* 0x3fb8aa3b17187823 */ /* 0x000fc80000000018 */
[----:B------:R-:W-:Y:S01]  /*0d00*/  FFMA R25, R11, 1.9251366722983220825e-08, R24 ;  /* 0x32a55e340b197823 */ /* 0x000fe20000000018 */
[----:B------:R-:W-:-:S04]  /*0d10*/  FMUL R24, R22, 3 ;  /* 0x4040000016187820 */ /* 0x000fc80000400000 */
[----:B------:R-:W-:-:S04]  /*0d20*/  FFMA R25, R23, R24, R25 ;  /* 0x0000001817197223 */ /* 0x000fc80000000019 */
[----:B------:R-:W-:-:S04]  /*0d30*/  FFMA R25, R11, R22, R25 ;  /* 0x000000160b197223 */ /* 0x000fc80000000019 */
[----:B------:R-:W-:-:S04]  /*0d40*/  FADD R23, R20, R25 ;  /* 0x0000001914177221 */ /* 0x000fc80000000000 */
[----:B------:R-:W-:Y:S01]  /*0d50*/  FMUL R22, R23, 2 ;  /* 0x4000000017167820 */ /* 0x000fe20000400000 */
[----:B------:R-:W-:-:S03]  /*0d60*/  FADD R20, -R20, R23 ;  /* 0x0000001714147221 */ /* 0x000fc60000000100 */
[----:B------:R-:W2:Y:S01]  /*0d70*/  FRND R11, R22 ;  /* 0x00000016000b7307 */ /* 0x000ea20000201000 */
[----:B------:R-:W-:Y:S01]  /*0d80*/  FADD R20, R25, -R20 ;  /* 0x8000001419147221 */ /* 0x000fe20000000000 */
[----:B------:R-:W-:Y:S01]  /*0d90*/  FFMA R23, R23, 2, -R22 ;  /* 0x4000000017177823 */ /* 0x000fe20000000816 */
[----:B------:R-:W-:-:S03]  /*0da0*/  FSETP.GT.AND P5, PT, |R22|, 152, PT ;  /* 0x431800001600780b */ /* 0x000fc60003fa4200 */
[----:B------:R-:W-:Y:S01]  /*0db0*/  FFMA R20, R20, 2, R23 ;  /* 0x4000000014147823 */ /* 0x000fe20000000017 */
[----:B--2---:R-:W-:Y:S01]  /*0dc0*/  FADD R23, R22, -R11 ;  /* 0x8000000b16177221 */ /* 0x004fe20000000000 */
[----:B------:R-:W-:-:S03]  /*0dd0*/  FSETP.GT.AND P4, PT, R11, RZ, PT ;  /* 0x000000ff0b00720b */ /* 0x000fc60003f84000 */
[----:B------:R-:W-:Y:S01]  /*0de0*/  FADD R23, R23, R20 ;  /* 0x0000001417177221 */ /* 0x000fe20000000000 */
[----:B------:R-:W-:Y:S02]  /*0df0*/  SEL R11, RZ, 0x83000000, P4 ;  /* 0x83000000ff0b7807 */ /* 0x000fe40002000000 */
[----:B------:R-:W-:Y:S01]  /*0e00*/  FSETP.GEU.AND P4, PT, R22, RZ, PT ;  /* 0x000000ff1600720b */ /* 0x000fe20003f8e000 */
[----:B------:R-:W-:-:S04]  /*0e10*/  FFMA R20, R23, R4, 0.0013391353422775864601 ;  /* 0x3aaf85ed17147423 */ /* 0x000fc80000000004 */
[C---:B------:R-:W-:Y:S02]  /*0e20*/  FFMA R24, R23.reuse, R20, 0.0096188392490148544312 ;  /* 0x3c1d985617187423 */ /* 0x040fe40000000014 */
[----:B------:R2:W3:Y:S02]  /*0e30*/  F2I.NTZ R20, R22 ;  /* 0x0000001600147305 */ /* 0x0004e40000203100 */
[----:B------:R-:W-:-:S04]  /*0e40*/  FFMA R24, R23, R24, 0.055503588169813156128 ;  /* 0x3d6357bb17187423 */ /* 0x000fc80000000018 */
[----:B------:R-:W-:Y:S01]  /*0e50*/  FFMA R24, R23, R24, 0.24022644758224487305 ;  /* 0x3e75fdec17187423 */ /* 0x000fe20000000018 */
[----:B--2---:R-:W-:-:S03]  /*0e60*/  @!P0 FADD R22, R8, R8 ;  /* 0x0000000808168221 */ /* 0x004fc60000000000 */
[----:B------:R-:W-:Y:S01]  /*0e70*/  FFMA R26, R23, R24, 0.69314718246459960938 ;  /* 0x3f317218171a7423 */ /* 0x000fe20000000018 */
[----:B------:R-:W-:-:S03]  /*0e80*/  IADD3 R24, PT, PT, R11, 0x7f000000, RZ ;  /* 0x7f0000000b187810 */ /* 0x000fc60007ffe0ff */
[----:B------:R-:W-:Y:S01]  /*0e90*/  FFMA R23, R23, R26, 1 ;  /* 0x3f80000017177423 */ /* 0x000fe2000000001a */
[----:B---3--:R-:W-:Y:S02]  /*0ea0*/  LEA R20, R20, -R11, 0x17 ;  /* 0x8000000b14147211 */ /* 0x008fe400078eb8ff */
[----:B------:R-:W-:Y:S01]  /*0eb0*/  FSEL R11, RZ, +INF , !P4 ;  /* 0x7f800000ff0b7808 */ /* 0x000fe20006000000 */
[----:B------:R-:W-:-:S04]  /*0ec0*/  FMUL R23, R24, R23 ;  /* 0x0000001718177220 */ /* 0x000fc80000400000 */
[----:B------:R-:W-:Y:S01]  /*0ed0*/  @!P5 FMUL R11, R20, R23 ;  /* 0x00000017140bd220 */ /* 0x000fe20000400000 */
[----:B------:R-:W-:-:S07]  /*0ee0*/  @!P0 LOP3.LUT R11, R22, 0x7fffffff, RZ, 0xc0, !PT ;  /* 0x7fffffff160b8812 */ /* 0x000fce00078ec0ff */
.L_x_82:
[----:B------:R-:W-:Y:S05]  /*0ef0*/  BSYNC.RECONVERGENT B0 ;  /* 0x0000000000007941 */ /* 0x000fea0003800200 */
.L_x_81:
[----:B------:R-:W-:Y:S01]  /*0f00*/  FFMA R22, R19, R4, 0.0013391353422775864601 ;  /* 0x3aaf85ed13167423 */ /* 0x000fe20000000004 */
[----:B------:R-:W-:Y:S01]  /*0f10*/  FFMA R20, R15, R18, 0.0096188392490148544312 ;  /* 0x3c1d98560f147423 */ /* 0x000fe20000000012 */
[----:B------:R-:W-:Y:S01]  /*0f20*/  FFMA R21, R21, 2, -R0 ;  /* 0x4000000015157823 */ /* 0x000fe20000000800 */
[----:B------:R2:W3:Y:S01]  /*0f30*/  F2I.NTZ R18, R2 ;  /* 0x0000000200127305 */ /* 0x0004e20000203100 */
[----:B------:R-:W-:Y:S01]  /*0f40*/  FFMA R22, R19, R22, 0.0096188392490148544312 ;  /* 0x3c1d985613167423 */ /* 0x000fe20000000016 */
[----:B------:R-:W-:Y:S01]  /*0f50*/  FFMA R20, R15, R20, 0.055503588169813156128 ;  /* 0x3d6357bb0f147423 */ /* 0x000fe20000000014 */
[----:B------:R-:W-:Y:S01]  /*0f60*/  FFMA R21, R16, 2, R21 ;  /* 0x4000000010157823 */ /* 0x000fe20000000015 */
[C---:B------:R-:W-:Y:S01]  /*0f70*/  FSETP.GEU.AND P6, PT, R2.reuse, RZ, PT ;  /* 0x000000ff0200720b */ /* 0x040fe20003fce000 */
[----:B------:R-:W-:Y:S01]  /*0f80*/  FFMA R22, R19, R22, 0.055503588169813156128 ;  /* 0x3d6357bb13167423 */ /* 0x000fe20000000016 */
[----:B------:R-:W-:Y:S01]  /*0f90*/  FFMA R20, R15, R20, 0.24022644758224487305 ;  /* 0x3e75fdec0f147423 */ /* 0x000fe20000000014 */
[----:B------:R-:W-:Y:S01]  /*0fa0*/  FSETP.GT.AND P0, PT, |R2|, 152, PT ;  /* 0x431800000200780b */ /* 0x000fe20003f04200 */
[----:B------:R3:W4:Y:S01]  /*0fb0*/  F2I.NTZ R16, R3 ;  /* 0x0000000300107305 */ /* 0x0007220000203100 */
[----:B------:R-:W-:Y:S01]  /*0fc0*/  FFMA R24, R19, R22, 0.24022644758224487305 ;  /* 0x3e75fdec13187423 */ /* 0x000fe20000000016 */
[----:B-1----:R-:W-:Y:S01]  /*0fd0*/  FADD R22, R0, -R17 ;  /* 0x8000001100167221 */ /* 0x002fe20000000000 */
[----:B------:R-:W-:Y:S01]  /*0fe0*/  FFMA R20, R15, R20, 0.69314718246459960938 ;  /* 0x3f3172180f147423 */ /* 0x000fe20000000014 */
[----:B--2---:R-:W-:Y:S01]  /*0ff0*/  FFMA R2, R12, -0.014999999664723873138, R7 ;  /* 0xbc75c28f0c027823 */ /* 0x004fe20000000007 */
[----:B------:R-:W-:Y:S01]  /*1000*/  FSETP.GEU.AND P5, PT, R3, RZ, PT ;  /* 0x000000ff0300720b */ /* 0x000fe20003fae000 */
[----:B------:R-:W-:Y:S01]  /*1010*/  FADD R21, R21, R22 ;  /* 0x0000001615157221 */ /* 0x000fe20000000000 */
[----:B------:R-:W-:Y:S01]  /*1020*/  FFMA R20, R15, R20, 1 ;  /* 0x3f8000000f147423 */ /* 0x000fe20000000014 */
[----:B------:R-:W-:Y:S01]  /*1030*/  SEL R15, RZ, 0x83000000, P3 ;  /* 0x83000000ff0f7807 */ /* 0x000fe20001800000 */
[----:B------:R-:W-:Y:S01]  /*1040*/  FFMA R24, R19, R24, 0.69314718246459960938 ;  /* 0x3f31721813187423 */ /* 0x000fe20000000018 */
[----:B------:R-:W-:Y:S01]  /*1050*/  FFMA R22, R21, R4, 0.0013391353422775864601 ;  /* 0x3aaf85ed15167423 */ /* 0x000fe20000000004 */
[----:B------:R-:W-:Y:S01]  /*1060*/  FSETP.NEU.AND P3, PT, R2, 1, PT ;  /* 0x3f8000000200780b */ /* 0x000fe20003f6d000 */
[----:B------:R-:W-:Y:S01]  /*1070*/  BSSY.RECONVERGENT B0, `(.L_x_83) ;  /* 0x0000054000007945 */ /* 0x000fe20003800200 */
[----:B------:R-:W-:Y:S01]  /*1080*/  FSETP.GT.AND P4, PT, |R3|, 152, PT ;  /* 0x431800000300780b */ /* 0x000fe20003f84200 */
[----:B------:R-:W-:Y:S01]  /*1090*/  FFMA R22, R21, R22, 0.0096188392490148544312 ;  /* 0x3c1d985615167423 */ /* 0x000fe20000000016 */
[----:B---3--:R-:W-:Y:S01]  /*10a0*/  LEA R3, R18, -R15, 0x17 ;  /* 0x8000000f12037211 */ /* 0x008fe200078eb8ff */
[----:B------:R-:W-:Y:S01]  /*10b0*/  FFMA R19, R19, R24, 1 ;  /* 0x3f80000013137423 */ /* 0x000fe20000000018 */
[----:B------:R1:W2:Y:S01]  /*10c0*/  F2I.NTZ R18, R0 ;  /* 0x0000000000127305 */ /* 0x0002a20000203100 */
[----:B------:R-:W-:Y:S01]  /*10d0*/  SEL R25, RZ, 0x83000000, P2 ;  /* 0x83000000ff197807 */ /* 0x000fe20001000000 */
[----:B------:R-:W-:Y:S01]  /*10e0*/  FFMA R22, R21, R22, 0.055503588169813156128 ;  /* 0x3d6357bb15167423 */ /* 0x000fe20000000016 */
[----:B------:R-:W-:-:S02]  /*10f0*/  IADD3 R23, PT, PT, R15, 0x7f000000, RZ ;  /* 0x7f0000000f177810 */ /* 0x000fc40007ffe0ff */
[----:B------:R-:W-:Y:S02]  /*1100*/  IADD3 R26, PT, PT, R25, 0x7f000000, RZ ;  /* 0x7f000000191a7810 */ /* 0x000fe40007ffe0ff */
[----:B------:R-:W-:Y:S01]  /*1110*/  FSETP.GT.AND P2, PT, R17, RZ, PT ;  /* 0x000000ff1100720b */ /* 0x000fe20003f44000 */
[----:B------:R-:W-:Y:S01]  /*1120*/  FMUL R24, R23, R20 ;  /* 0x0000001417187220 */ /* 0x000fe20000400000 */
[----:B------:R-:W-:Y:S01]  /*1130*/  FFMA R20, R21, R22, 0.24022644758224487305 ;  /* 0x3e75fdec15147423 */ /* 0x000fe20000000016 */
[----:B------:R-:W-:Y:S01]  /*1140*/  HFMA2 R22, -RZ, RZ, 1.875, 0 ;  /* 0x3f800000ff167431 */ /* 0x000fe200000001ff */
[----:B------:R-:W-:Y:S01]  /*1150*/  FSEL R15, RZ, +INF , !P6 ;  /* 0x7f800000ff0f7808 */ /* 0x000fe20007000000 */
[----:B------:R-:W-:Y:S01]  /*1160*/  FMUL R17, R26, R19 ;  /* 0x000000131a117220 */ /* 0x000fe20000400000 */
[----:B----4-:R-:W-:Y:S01]  /*1170*/  LEA R16, R16, -R25, 0x17 ;  /* 0x8000001910107211 */ /* 0x010fe200078eb8ff */
[----:B------:R-:W-:Y:S01]  /*1180*/  @!P0 FMUL R15, R3, R24 ;  /* 0x00000018030f8220 */ /* 0x000fe20000400000 */
[----:B------:R-:W-:Y:S01]  /*1190*/  SEL R19, RZ, 0x83000000, P2 ;  /* 0x83000000ff137807 */ /* 0x000fe20001000000 */
[----:B------:R-:W-:Y:S01]  /*11a0*/  FFMA R20, R21, R20, 0.69314718246459960938 ;  /* 0x3f31721815147423 */ /* 0x000fe20000000014 */
[----:B-12---:R-:W-:Y:S06]  /*11b0*/  @!P3 BRA `(.L_x_84) ;  /* 0x0000000000fcb947 */ /* 0x006fec0003800000 */
        /* <DEDUP_REMOVED lines=13> */
[----:B------:R-:W1:Y:S03]  /*1290*/  MUFU.RCP R22, R22 ;  /* 0x0000001600167308 */ /* 0x000e660000001000 */
[----:B-1----:R-:W-:-:S04]  /*12a0*/  FMUL R3, R22, R3 ;  /* 0x0000000316037220 */ /* 0x002fc80000400000 */
[----:B------:R-:W-:-:S04]  /*12b0*/  FADD R23, R26, -R3 ;  /* 0x800000031a177221 */ /* 0x000fc80000000000 */
[----:B------:R-:W-:Y:S01]  /*12c0*/  FADD R25, R23, R23 ;  /* 0x0000001717197221 */ /* 0x000fe20000000000 */
[----:B------:R-:W-:Y:S02]  /*12d0*/  FSEL R23, RZ, -24, P0 ;  /* 0xc1c00000ff177808 */ /* 0x000fe40000000000 */
[----:B------:R-:W-:Y:S01]  /*12e0*/  FSETP.NEU.AND P0, PT, |R2|, +INF , PT ;  /* 0x7f8000000200780b */ /* 0x000fe20003f0d200 */
[-C--:B------:R-:W-:Y:S02]  /*12f0*/  FFMA R25, R26, -R3.reuse, R25 ;  /* 0x800000031a197223 */ /* 0x080fe40000000019 */
[----:B------:R-:W-:Y:S01]  /*1300*/  FFMA R26, R24, 1.1920928955078125e-07, R23 ;  /* 0x34000000181a7823 */ /* 0x000fe20000000017 */
[C---:B------:R-:W-:Y:S01]  /*1310*/  FMUL R24, R3.reuse, R3 ;  /* 0x0000000303187220 */ /* 0x040fe20000400000 */
[----:B------:R-:W-:Y:S01]  /*1320*/  FMUL R23, R22, R25 ;  /* 0x0000001916177220 */ /* 0x000fe20000400000 */
[----:B------:R-:W-:Y:S01]  /*1330*/  FSETP.NEU.AND P0, PT, R2, RZ, P0 ;  /* 0x000000ff0200720b */ /* 0x000fe2000070d000 */
[----:B------:R-:W-:Y:S01]  /*1340*/  FFMA R22, R3, 1.4426950216293334961, R26 ;  /* 0x3fb8aa3b03167823 */ /* 0x000fe2000000001a */
[----:B------:R-:W-:-:S03]  /*1350*/  FFMA R25, R24, R9, 0.0032181653659790754318 ;  /* 0x3b52e7db18197423 */ /* 0x000fc60000000009 */
[----:B------:R-:W-:Y:S01]  /*1360*/  FADD R26, R26, -R22 ;  /* 0x800000161a1a7221 */ /* 0x000fe20000000000 */
[----:B------:R-:W-:-:S03]  /*1370*/  FFMA R25, R24, R25, 0.018033718690276145935 ;  /* 0x3c93bb7318197423 */ /* 0x000fc60000000019 */
[----:B------:R-:W-:Y:S01]  /*1380*/  FFMA R26, R3, 1.4426950216293334961, R26 ;  /* 0x3fb8aa3b031a7823 */ /* 0x000fe2000000001a */
[----:B------:R-:W-:-:S03]  /*1390*/  FFMA R25, R24, R25, 0.12022458761930465698 ;  /* 0x3df6384f18197423 */ /* 0x000fc60000000019 */
[----:B------:R-:W-:Y:S01]  /*13a0*/  FFMA R26, R23, 1.4426950216293334961, R26 ;  /* 0x3fb8aa3b171a7823 */ /* 0x000fe2000000001a */
[----:B------:R-:W-:Y:S01]  /*13b0*/  FMUL R24, R24, R25 ;  /* 0x0000001918187220 */ /* 0x000fe20000400000 */
[----:B------:R-:W-:Y:S02]  /*13c0*/  @!P0 FADD R2, R2, R2 ;  /* 0x0000000202028221 */ /* 0x000fe40000000000 */
[----:B------:R-:W-:Y:S01]  /*13d0*/  FFMA R25, R3, 1.9251366722983220825e-08, R26 ;  /* 0x32a55e3403197823 */ /* 0x000fe2000000001a */
[----:B------:R-:W-:-:S04]  /*13e0*/  FMUL R26, R24, 3 ;  /* 0x40400000181a7820 */ /* 0x000fc80000400000 */
[----:B------:R-:W-:-:S04]  /*13f0*/  FFMA R25, R23, R26, R25 ;  /* 0x0000001a17197223 */ /* 0x000fc80000000019 */
[----:B------:R-:W-:-:S04]  /*1400*/  FFMA R25, R3, R24, R25 ;  /* 0x0000001803197223 */ /* 0x000fc80000000019 */
[----:B------:R-:W-:-:S04]  /*1410*/  FADD R23, R22, R25 ;  /* 0x0000001916177221 */ /* 0x000fc80000000000 */
[----:B------:R-:W-:Y:S01]  /*1420*/  FMUL R24, R23, 2 ;  /* 0x4000000017187820 */ /* 0x000fe20000400000 */
[----:B------:R-:W-:-:S03]  /*1430*/  FADD R22, -R22, R23 ;  /* 0x0000001716167221 */ /* 0x000fc60000000100 */
[----:B------:R-:W1:Y:S01]  /*1440*/  FRND R3, R24 ;  /* 0x0000001800037307 */ /* 0x000e620000201000 */
[----:B------:R-:W-:Y:S01]  /*1450*/  FADD R22, R25, -R22 ;  /* 0x8000001619167221 */ /* 0x000fe20000000000 */
[----:B------:R-:W-:Y:S01]  /*1460*/  FFMA R23, R23, 2, -R24 ;  /* 0x4000000017177823 */ /* 0x000fe20000000818 */
[----:B------:R-:W-:-:S03]  /*1470*/  FSETP.GT.AND P3, PT, |R24|, 152, PT ;  /* 0x431800001800780b */ /* 0x000fc60003f64200 */
[----:B------:R-:W-:Y:S01]  /*1480*/  FFMA R22, R22, 2, R23 ;  /* 0x4000000016167823 */ /* 0x000fe20000000017 */
[----:B-1----:R-:W-:Y:S01]  /*1490*/  FADD R23, R24, -R3 ;  /* 0x8000000318177221 */ /* 0x002fe20000000000 */
[----:B------:R-:W-:-:S03]  /*14a0*/  FSETP.GT.AND P2, PT, R3, RZ, PT ;  /* 0x000000ff0300720b */ /* 0x000fc60003f44000 */
[----:B------:R-:W-:Y:S01]  /*14b0*/  FADD R23, R23, R22 ;  /* 0x0000001617177221 */ /* 0x000fe20000000000 */
[----:B------:R-:W-:Y:S02]  /*14c0*/  SEL R3, RZ, 0x83000000, P2 ;  /* 0x83000000ff037807 */ /* 0x000fe40001000000 */
[----:B------:R-:W-:Y:S01]  /*14d0*/  FSETP.GEU.AND P2, PT, R24, RZ, PT ;  /* 0x000000ff1800720b */ /* 0x000fe20003f4e000 */
[----:B------:R-:W-:-:S04]  /*14e0*/  FFMA R22, R23, R4, 0.0013391353422775864601 ;  /* 0x3aaf85ed17167423 */ /* 0x000fc80000000004 */
[----:B------:R-:W-:-:S04]  /*14f0*/  FFMA R22, R23, R22, 0.0096188392490148544312 ;  /* 0x3c1d985617167423 */ /* 0x000fc80000000016 */
[C---:B------:R-:W-:Y:S02]  /*1500*/  FFMA R26, R23.reuse, R22, 0.055503588169813156128 ;  /* 0x3d6357bb171a7423 */ /* 0x040fe40000000016 */
[----:B------:R-:W1:Y:S02]  /*1510*/  F2I.NTZ R22, R24 ;  /* 0x0000001800167305 */ /* 0x000e640000203100 */
[----:B------:R-:W-:-:S04]  /*1520*/  FFMA R26, R23, R26, 0.24022644758224487305 ;  /* 0x3e75fdec171a7423 */ /* 0x000fc8000000001a */
[----:B------:R-:W-:-:S04]  /*1530*/  FFMA R26, R23, R26, 0.69314718246459960938 ;  /* 0x3f317218171a7423 */ /* 0x000fc8000000001a */
[----:B------:R-:W-:Y:S01]  /*1540*/  FFMA R26, R23, R26, 1 ;  /* 0x3f800000171a7423 */ /* 0x000fe2000000001a */
[----:B------:R-:W-:Y:S02]  /*1550*/  IADD3 R23, PT, PT, R3, 0x7f000000, RZ ;  /* 0x7f00000003177810 */ /* 0x000fe40007ffe0ff */
[----:B-1----:R-:W-:-:S03]  /*1560*/  LEA R3, R22, -R3, 0x17 ;  /* 0x8000000316037211 */ /* 0x002fc600078eb8ff */
[----:B------:R-:W-:Y:S01]  /*1570*/  FMUL R26, R23, R26 ;  /* 0x0000001a171a7220 */ /* 0x000fe20000400000 */
[----:B------:R-:W-:-:S03]  /*1580*/  FSEL R22, RZ, +INF , !P2 ;  /* 0x7f800000ff167808 */ /* 0x000fc60005000000 */
[----:B------:R-:W-:Y:S01]  /*1590*/  @!P3 FMUL R22, R3, R26 ;  /* 0x0000001a0316b220 */ /* 0x000fe20000400000 */
[----:B------:R-:W-:-:S07]  /*15a0*/  @!P0 LOP3.LUT R22, R2, 0x7fffffff, RZ, 0xc0, !PT ;  /* 0x7fffffff02168812 */ /* 0x000fce00078ec0ff */
.L_x_84:
[----:B------:R-:W-:Y:S05]  /*15b0*/  BSYNC.RECONVERGENT B0 ;  /* 0x0000000000007941 */ /* 0x000fea0003800200 */
.L_x_83:
[----:B------:R-:W1:Y:S01]  /*15c0*/  LDC.64 R2, c[0x0][0x390] ;  /* 0x0000e400ff027b82 */ /* 0x000e620000000a00 */
[----:B------:R-:W-:Y:S01]  /*15d0*/  FSETP.NEU.AND P3, PT, R10, 1, PT ;  /* 0x3f8000000a00780b */ /* 0x000fe20003f6d000 */
[----:B------:R-:W-:Y:S01]  /*15e0*/  FFMA R20, R21, R20, 1 ;  /* 0x3f80000015147423 */ /* 0x000fe20000000014 */
[----:B------:R-:W-:Y:S01]  /*15f0*/  FSETP.GT.AND P0, PT, |R0|, 152, PT ;  /* 0x431800000000780b */ /* 0x000fe20003f04200 */
[----:B------:R-:W-:Y:S01]  /*1600*/  FADD R8, R8, 0.014999999664723873138 ;  /* 0x3c75c28f08087421 */ /* 0x000fe20000000000 */
[----:B------:R-:W-:Y:S01]  /*1610*/  IADD3 R21, PT, PT, R19, 0x7f000000, RZ ;  /* 0x7f00000013157810 */ /* 0x000fe20007ffe0ff */
[----:B------:R-:W-:Y:S01]  /*1620*/  BSSY.RECONVERGENT B0, `(.L_x_85) ;  /* 0x0000016000007945 */ /* 0x000fe20003800200 */
[----:B------:R-:W-:Y:S01]  /*1630*/  LEA R19, R18, -R19, 0x17 ;  /* 0x8000001312137211 */ /* 0x000fe200078eb8ff */
[----:B------:R-:W-:Y:S01]  /*1640*/  FFMA R18, R12, 0.014999999664723873138, R7 ;  /* 0x3c75c28f0c127823 */ /* 0x000fe20000000007 */
[----:B------:R-:W-:Y:S01]  /*1650*/  FSETP.GEU.AND P6, PT, R0, RZ, PT ;  /* 0x000000ff0000720b */ /* 0x000fe20003fce000 */
[----:B------:R-:W-:Y:S01]  /*1660*/  FMUL R20, R20, R21 ;  /* 0x0000001514147220 */ /* 0x000fe20000400000 */
[----:B------:R-:W-:Y:S01]  /*1670*/  FSEL R12, RZ, +INF , !P5 ;  /* 0x7f800000ff0c7808 */ /* 0x000fe20006800000 */
[----:B------:R-:W-:Y:S01]  /*1680*/  @!P4 FMUL R12, R16, R17 ;  /* 0x00000011100cc220 */ /* 0x000fe20000400000 */
[----:B------:R-:W-:Y:S01]  /*1690*/  FSETP.NEU.AND P2, PT, R8, 1, PT ;  /* 0x3f8000000800780b */ /* 0x000fe20003f4d000 */
[----:B------:R-:W-:Y:S01]  /*16a0*/  FMUL R19, R20, R19 ;  /* 0x0000001314137220 */ /* 0x000fe20000400000 */
[----:B------:R-:W-:Y:S01]  /*16b0*/  FSETP.NEU.AND P5, PT, R18, 1, PT ;  /* 0x3f8000001200780b */ /* 0x000fe20003fad000 */
[----:B------:R-:W-:Y:S01]  /*16c0*/  FADD R11, R11, R14 ;  /* 0x0000000e0b0b7221 */ /* 0x000fe20000000000 */
[----:B------:R-:W-:-:S02]  /*16d0*/  MOV R17, 0x3f800000 ;  /* 0x3f80000000117802 */ /* 0x000fc40000000f00 */
[----:B------:R-:W-:Y:S01]  /*16e0*/  @P0 FSEL R19, RZ, +INF , !P6 ;  /* 0x7f800000ff130808 */ /* 0x000fe20007000000 */
[----:B------:R-:W-:Y:S08]  /*16f0*/  @!P3 BRA `(.L_x_86) ;  /* 0x000000000020b947 */ /* 0x000ff00003800000 */
[----:B------:R-:W-:-:S13]  /*1700*/  FSETP.NAN.AND P0, PT, |R10|, |R10|, PT ;  /* 0x4000000a0a00720b */ /* 0x000fda0003f08200 */
[----:B------:R-:W-:Y:S01]  /*1710*/  @P0 FADD R17, R10, 2 ;  /* 0x400000000a110421 */ /* 0x000fe20000000000 */
[----:B------:R-:W-:Y:S06]  /*1720*/  @P0 BRA `(.L_x_86) ;  /* 0x0000000000140947 */ /* 0x000fec0003800000 */
[C---:B------:R-:W-:Y:S02]  /*1730*/  FSETP.NEU.AND P0, PT, |R10|.reuse, +INF , PT ;  /* 0x7f8000000a00780b */ /* 0x040fe40003f0d200 */
[----:B------:R-:W-:Y:S02]  /*1740*/  MOV R17, R19 ;  /* 0x0000001300117202 */ /* 0x000fe40000000f00 */
[----:B------:R-:W-:-:S13]  /*1750*/  FSETP.NEU.AND P0, PT, R10, RZ, P0 ;  /* 0x000000ff0a00720b */ /* 0x000fda000070d000 */
[----:B0-----:R-:W-:-:S05]  /*1760*/  @!P0 FADD R0, R10, R10 ;  /* 0x0000000a0a008221 */ /* 0x001fca0000000000 */
[----:B------:R-:W-:-:S07]  /*1770*/  @!P0 LOP3.LUT R17, R0, 0x7fffffff, RZ, 0xc0, !PT ;  /* 0x7fffffff00118812 */ /* 0x000fce00078ec0ff */
.L_x_86:
[----:B------:R-:W-:Y:S05]  /*1780*/  BSYNC.RECONVERGENT B0 ;  /* 0x0000000000007941 */ /* 0x000fea0003800200 */
.L_x_85:
[----:B------:R-:W-:Y:S01]  /*1790*/  BSSY.RECONVERGENT B0, `(.L_x_87) ;  /* 0x0000043000007945 */ /* 0x000fe20003800200 */
[----:B0-----:R-:W-:Y:S02]  /*17a0*/  HFMA2 R0, -RZ, RZ, 1.875, 0 ;  /* 0x3f800000ff007431 */ /* 0x001fe400000001ff */
[----:B------:R-:W-:Y:S01]  /*17b0*/  FADD R22, R17, R22 ;  /* 0x0000001611167221 */ /* 0x000fe20000000000 */
[----:B------:R-:W-:Y:S06]  /*17c0*/  @!P5 BRA `(.L_x_88) ;  /* 0x0000000000fcd947 */ /* 0x000fec0003800000 */
[----:B------:R-:W-:-:S13]  /*17d0*/  FSETP.NAN.AND P0, PT, |R18|, |R18|, PT ;  /* 0x400000121200720b */ /* 0x000fda0003f08200 */
[----:B------:R-:W-:Y:S01]  /*17e0*/  @P0 FADD R0, R18, 2 ;  /* 0x4000000012000421 */ /* 0x000fe20000000000 */
[----:B------:R-:W-:Y:S06]  /*17f0*/  @P0 BRA `(.L_x_88) ;  /* 0x0000000000f00947 */ /* 0x000fec0003800000 */
[C---:B------:R-:W-:Y:S01]  /*1800*/  FMUL R17, |R18|.reuse, 16777216 ;  /* 0x4b80000012117820 */ /* 0x040fe20000400200 */
[----:B------:R-:W-:-:S04]  /*1810*/  FSETP.GEU.AND P0, PT, |R18|, 1.175494350822287508e-38, PT ;  /* 0x008000001200780b */ /* 0x000fc80003f0e200 */
[----:B------:R-:W-:Y:S02]  /*1820*/  FSEL R17, R17, |R18|, !P0 ;  /* 0x4000001211117208 */ /* 0x000fe40004000000 */
[----:B------:R-:W-:Y:S02]  /*1830*/  FSEL R21, RZ, -24, P0 ;  /* 0xc1c00000ff157808 */ /* 0x000fe40000000000 */
[----:B------:R-:W-:Y:S02]  /*1840*/  IADD3 R0, PT, PT, R17, -0x3f3504f3, RZ ;  /* 0xc0cafb0d11007810 */ /* 0x000fe40007ffe0ff */
[----:B------:R-:W-:Y:S02]  /*1850*/  FSETP.NEU.AND P0, PT, |R18|, +INF , PT ;  /* 0x7f8000001200780b */ /* 0x000fe40003f0d200 */
[----:B------:R-:W-:Y:S02]  /*1860*/  LOP3.LUT R14, R0, 0xff800000, RZ, 0xc0, !PT ;  /* 0xff800000000e7812 */ /* 0x000fe400078ec0ff */
[----:B------:R-:W-:-:S02]  /*1870*/  FSETP.NEU.AND P0, PT, R18, RZ, P0 ;  /* 0x000000ff1200720b */ /* 0x000fc4000070d000 */
[-C--:B------:R-:W-:Y:S02]  /*1880*/  IADD3 R17, PT, PT, R17, -R14.reuse, RZ ;  /* 0x8000000e11117210 */ /* 0x080fe40007ffe0ff */
[----:B------:R-:W-:-:S03]  /*1890*/  I2FP.F32.S32 R14, R14 ;  /* 0x0000000e000e7245 */ /* 0x000fc60000201400 */
[C---:B------:R-:W-:Y:S01]  /*18a0*/  FADD R0, R17.reuse, 1 ;  /* 0x3f80000011007421 */ /* 0x040fe20000000000 */
[----:B------:R-:W-:Y:S01]  /*18b0*/  FADD R17, R17, -1 ;  /* 0xbf80000011117421 */ /* 0x000fe20000000000 */
[----:B------:R-:W-:-:S03]  /*18c0*/  FFMA R21, R14, 1.1920928955078125e-07, R21 ;  /* 0x340000000e157823 */ /* 0x000fc60000000015 */
[----:B------:R-:W-:Y:S01]  /*18d0*/  FADD R23, R17, R17 ;  /* 0x0000001111177221 */ /* 0x000fe20000000000 */
[----:B------:R-:W0:Y:S01]  /*18e0*/  MUFU.RCP R0, R0 ;  /* 0x0000000000007308 */ /* 0x000e220000001000 */
[----:B------:R-:W-:Y:S02]  /*18f0*/  @!P0 FADD R18, R18, R18 ;  /* 0x0000001212128221 */ /* 0x000fe40000000000 */
[----:B0-----:R-:W-:-:S04]  /*1900*/  FMUL R16, R0, R23 ;  /* 0x0000001700107220 */ /* 0x001fc80000400000 */
[----:B------:R-:W-:Y:S01]  /*1910*/  FADD R23, R17, -R16 ;  /* 0x8000001011177221 */ /* 0x000fe20000000000 */
[CC--:B------:R-:W-:Y:S01]  /*1920*/  FMUL R20, R16.reuse, R16.reuse ;  /* 0x0000001010147220 */ /* 0x0c0fe20000400000 */
[----:B------:R-:W-:Y:S02]  /*1930*/  FFMA R14, R16, 1.4426950216293334961, R21 ;  /* 0x3fb8aa3b100e7823 */ /* 0x000fe40000000015 */
[----:B------:R-:W-:Y:S01]  /*1940*/  FADD R24, R23, R23 ;  /* 0x0000001717187221 */ /* 0x000fe20000000000 */
[C---:B------:R-:W-:Y:S01]  /*1950*/  FFMA R23, R20.reuse, R9, 0.0032181653659790754318 ;  /* 0x3b52e7db14177423 */ /* 0x040fe20000000009 */
[----:B------:R-:W-:Y:S02]  /*1960*/  FADD R21, R21, -R14 ;  /* 0x8000000e15157221 */ /* 0x000fe40000000000 */
[----:B------:R-:W-:Y:S01]  /*1970*/  FFMA R17, R17, -R16, R24 ;  /* 0x8000001011117223 */ /* 0x000fe20000000018 */
[----:B------:R-:W-:Y:S01]  /*1980*/  FFMA R23, R20, R23, 0.018033718690276145935 ;  /* 0x3c93bb7314177423 */ /* 0x000fe20000000017 */
[----:B------:R-:W-:-:S02]  /*1990*/  FFMA R24, R16, 1.4426950216293334961, R21 ;  /* 0x3fb8aa3b10187823 */ /* 0x000fc40000000015 */
[----:B------:R-:W-:Y:S01]  /*19a0*/  FMUL R17, R0, R17 ;  /* 0x0000001100117220 */ /* 0x000fe20000400000 */
[----:B------:R-:W-:-:S03]  /*19b0*/  FFMA R23, R20, R23, 0.12022458761930465698 ;  /* 0x3df6384f14177423 */ /* 0x000fc60000000017 */
[----:B------:R-:W-:Y:S01]  /*19c0*/  FFMA R21, R17, 1.4426950216293334961, R24 ;  /* 0x3fb8aa3b11157823 */ /* 0x000fe20000000018 */
[----:B------:R-:W-:-:S03]  /*19d0*/  FMUL R23, R20, R23 ;  /* 0x0000001714177220 */ /* 0x000fc60000400000 */
[----:B------:R-:W-:Y:S01]  /*19e0*/  FFMA R20, R16, 1.9251366722983220825e-08, R21 ;  /* 0x32a55e3410147823 */ /* 0x000fe20000000015 */
[----:B------:R-:W-:-:S04]  /*19f0*/  FMUL R0, R23, 3 ;  /* 0x4040000017007820 */ /* 0x000fc80000400000 */
[----:B------:R-:W-:-:S04]  /*1a00*/  FFMA R0, R17, R0, R20 ;  /* 0x0000000011007223 */ /* 0x000fc80000000014 */
[----:B------:R-:W-:-:S04]  /*1a10*/  FFMA R23, R16, R23, R0 ;  /* 0x0000001710177223 */ /* 0x000fc80000000000 */
[----:B------:R-:W-:-:S04]  /*1a20*/  FADD R21, R14, R23 ;  /* 0x000000170e157221 */ /* 0x000fc80000000000 */
[----:B------:R-:W-:Y:S01]  /*1a30*/  FMUL R0, R21, 2 ;  /* 0x4000000015007820 */ /* 0x000fe20000400000 */
[----:B------:R-:W-:-:S03]  /*1a40*/  FADD R14, -R14, R21 ;  /* 0x000000150e0e7221 */ /* 0x000fc60000000100 */
[----:B------:R-:W0:Y:S01]  /*1a50*/  FRND R17, R0 ;  /* 0x0000000000117307 */ /* 0x000e220000201000 */
[----:B------:R-:W-:Y:S01]  /*1a60*/  FADD R14, R23, -R14 ;  /* 0x8000000e170e7221 */ /* 0x000fe20000000000 */
[----:B------:R-:W-:Y:S01]  /*1a70*/  FFMA R21, R21, 2, -R0 ;  /* 0x4000000015157823 */ /* 0x000fe20000000800 */
[----:B------:R-:W-:-:S03]  /*1a80*/  FSETP.GT.AND P5, PT, |R0|, 152, PT ;  /* 0x431800000000780b */ /* 0x000fc60003fa4200 */
[----:B------:R-:W-:Y:S02]  /*1a90*/  FFMA R21, R14, 2, R21 ;  /* 0x400000000e157823 */ /* 0x000fe40000000015 */
[----:B------:R-:W2:Y:S01]  /*1aa0*/  F2I.NTZ R23, R0 ;  /* 0x0000000000177305 */ /* 0x000ea20000203100 */
[----:B0-----:R-:W-:Y:S01]  /*1ab0*/  FADD R14, R0, -R17 ;  /* 0x80000011000e7221 */ /* 0x001fe20000000000 */
[----:B------:R-:W-:-:S03]  /*1ac0*/  FSETP.GT.AND P4, PT, R17, RZ, PT ;  /* 0x000000ff1100720b */ /* 0x000fc60003f84000 */
[----:B------:R-:W-:-:S04]  /*1ad0*/  FADD R21, R14, R21 ;  /* 0x000000150e157221 */ /* 0x000fc80000000000 */
[----:B------:R-:W-:-:S04]  /*1ae0*/  FFMA R14, R21, R4, 0.0013391353422775864601 ;  /* 0x3aaf85ed150e7423 */ /* 0x000fc80000000004 */
[----:B------:R-:W-:-:S04]  /*1af0*/  FFMA R14, R21, R14, 0.0096188392490148544312 ;  /* 0x3c1d9856150e7423 */ /* 0x000fc8000000000e */
[----:B------:R-:W-:-:S04]  /*1b00*/  FFMA R14, R21, R14, 0.055503588169813156128 ;  /* 0x3d6357bb150e7423 */ /* 0x000fc8000000000e */
[C---:B------:R-:W-:Y:S01]  /*1b10*/  FFMA R16, R21.reuse, R14, 0.24022644758224487305 ;  /* 0x3e75fdec15107423 */ /* 0x040fe2000000000e */
[----:B------:R-:W-:Y:S02]  /*1b20*/  SEL R14, RZ, 0x83000000, P4 ;  /* 0x83000000ff0e7807 */ /* 0x000fe40002000000 */
[----:B------:R-:W-:Y:S01]  /*1b30*/  FSETP.GEU.AND P4, PT, R0, RZ, PT ;  /* 0x000000ff0000720b */ /* 0x000fe20003f8e000 */
[----:B------:R-:W-:Y:S01]  /*1b40*/  FFMA R20, R21, R16, 0.69314718246459960938 ;  /* 0x3f31721815147423 */ /* 0x000fe20000000010 */
[----:B------:R-:W-:Y:S02]  /*1b50*/  IADD3 R16, PT, PT, R14, 0x7f000000, RZ ;  /* 0x7f0000000e107810 */ /* 0x000fe40007ffe0ff */
[----:B--2---:R-:W-:Y:S01]  /*1b60*/  LEA R23, R23, -R14, 0x17 ;  /* 0x8000000e17177211 */ /* 0x004fe200078eb8ff */
[----:B------:R-:W-:Y:S01]  /*1b70*/  FFMA R21, R21, R20, 1 ;  /* 0x3f80000015157423 */ /* 0x000fe20000000014 */
[----:B------:R-:W-:-:S03]  /*1b80*/  FSEL R0, RZ, +INF , !P4 ;  /* 0x7f800000ff007808 */ /* 0x000fc60006000000 */
[----:B------:R-:W-:-:S04]  /*1b90*/  FMUL R16, R16, R21 ;  /* 0x0000001510107220 */ /* 0x000fc80000400000 */
[----:B------:R-:W-:Y:S01]  /*1ba0*/  @!P5 FMUL R0, R23, R16 ;  /* 0x000000101700d220 */ /* 0x000fe20000400000 */
[----:B------:R-:W-:-:S07]  /*1bb0*/  @!P0 LOP3.LUT R0, R18, 0x7fffffff, RZ, 0xc0, !PT ;  /* 0x7fffffff12008812 */ /* 0x000fce00078ec0ff */
.L_x_88:
[----:B------:R-:W-:Y:S05]  /*1bc0*/  BSYNC.RECONVERGENT B0 ;  /* 0x0000000000007941 */ /* 0x000fea0003800200 */
.L_x_87:
[----:B------:R-:W-:Y:S01]  /*1bd0*/  BSSY.RECONVERGENT B0, `(.L_x_89) ;  /* 0x000000b000007945 */ /* 0x000fe20003800200 */
[----:B------:R-:W-:-:S03]  /*1be0*/  MOV R17, 0x3f800000 ;  /* 0x3f80000000117802 */ /* 0x000fc60000000f00 */
[----:B------:R-:W-:Y:S05]  /*1bf0*/  @!P3 BRA `(.L_x_90) ;  /* 0x000000000020b947 */ /* 0x000fea0003800000 */
        /* <DEDUP_REMOVED lines=8> */
.L_x_90:
[----:B------:R-:W-:Y:S05]  /*1c80*/  BSYNC.RECONVERGENT B0 ;  /* 0x0000000000007941 */ /* 0x000fea0003800200 */
.L_x_89:
[----:B------:R-:W-:Y:S01]  /*1c90*/  BSSY.RECONVERGENT B0, `(.L_x_91) ;  /* 0x000000c000007945 */ /* 0x000fe20003800200 */
[----:B------:R-:W-:Y:S02]  /*1ca0*/  HFMA2 R10, -RZ, RZ, 1.875, 0 ;  /* 0x3f800000ff0a7431 */ /* 0x000fe400000001ff */
[----:B------:R-:W-:Y:S01]  /*1cb0*/  FADD R0, R17, R0 ;  /* 0x0000000011007221 */ /* 0x000fe20000000000 */
        /* <DEDUP_REMOVED lines=9> */
.L_x_92:
[----:B------:R-:W-:Y:S05]  /*1d50*/  BSYNC.RECONVERGENT B0 ;  /* 0x0000000000007941 */ /* 0x000fea0003800200 */
.L_x_91:
[----:B------:R-:W-:Y:S01]  /*1d60*/  BSSY.RECONVERGENT B0, `(.L_x_93) ;  /* 0x0000042000007945 */ /* 0x000fe20003800200 */
[----:B------:R-:W-:-:S03]  /*1d70*/  HFMA2 R7, -RZ, RZ, 1.875, 0 ;  /* 0x3f800000ff077431 */ /* 0x000fc600000001ff */
        /* <DEDUP_REMOVED lines=8> */
[----:B------:R-:W-:Y:S02]  /*1e00*/  LOP3.LUT R16, R13, 0xff800000, RZ, 0xc0, !PT ;  /* 0xff8000000d107812 */ /* 0x000fe400078ec0ff */
[----:B------:R-:W-:Y:S02]  /*1e10*/  FSEL R13, RZ, -24, P0 ;  /* 0xc1c00000ff0d7808 */ /* 0x000fe40000000000 */
[-C--:B------:R-:W-:Y:S02]  /*1e20*/  IADD3 R7, PT, PT, R7, -R16.reuse, RZ ;  /* 0x8000001007077210 */ /* 0x080fe40007ffe0ff */
[----:B------:R-:W-:Y:S02]  /*1e30*/  I2FP.F32.S32 R16, R16 ;  /* 0x0000001000107245 */ /* 0x000fe40000201400 */
[----:B------:R-:W-:Y:S01]  /*1e40*/  FSETP.NEU.AND P0, PT, |R8|, +INF , PT ;  /* 0x7f8000000800780b */ /* 0x000fe20003f0d200 */
[C---:B------:R-:W-:Y:S01]  /*1e50*/  FADD R14, R7.reuse, 1 ;  /* 0x3f800000070e7421 */ /* 0x040fe20000000000 */
[----:B------:R-:W-:Y:S01]  /*1e60*/  FADD R18, R7, -1 ;  /* 0xbf80000007127421 */ /* 0x000fe20000000000 */
[----:B------:R-:W-:Y:S01]  /*1e70*/  FFMA R16, R16, 1.1920928955078125e-07, R13 ;  /* 0x3400000010107823 */ /* 0x000fe2000000000d */
[----:B------:R-:W-:-:S02]  /*1e80*/  FSETP.NEU.AND P0, PT, R8, RZ, P0 ;  /* 0x000000ff0800720b */ /* 0x000fc4000070d000 */
[----:B------:R-:W-:Y:S01]  /*1e90*/  FADD R7, R18, R18 ;  /* 0x0000001212077221 */ /* 0x000fe20000000000 */
[----:B------:R-:W0:Y:S10]  /*1ea0*/  MUFU.RCP R14, R14 ;  /* 0x0000000e000e7308 */ /* 0x000e340000001000 */
[----:B------:R-:W-:Y:S01]  /*1eb0*/  @!P0 FADD R8, R8, R8 ;  /* 0x0000000808088221 */ /* 0x000fe20000000000 */
[----:B0-----:R-:W-:-:S04]  /*1ec0*/  FMUL R7, R14, R7 ;  /* 0x000000070e077220 */ /* 0x001fc80000400000 */
[----:B------:R-:W-:Y:S01]  /*1ed0*/  FADD R17, R18, -R7 ;  /* 0x8000000712117221 */ /* 0x000fe20000000000 */
[C---:B------:R-:W-:Y:S01]  /*1ee0*/  FMUL R20, R7.reuse, R7 ;  /* 0x0000000707147220 */ /* 0x040fe20000400000 */
[----:B------:R-:W-:Y:S02]  /*1ef0*/  FFMA R13, R7, 1.4426950216293334961, R16 ;  /* 0x3fb8aa3b070d7823 */ /* 0x000fe40000000010 */
[----:B------:R-:W-:Y:S01]  /*1f00*/  FADD R17, R17, R17 ;  /* 0x0000001111117221 */ /* 0x000fe20000000000 */
[----:B------:R-:W-:Y:S01]  /*1f10*/  FFMA R9, R20, R9, 0.0032181653659790754318 ;  /* 0x3b52e7db14097423 */ /* 0x000fe20000000009 */
        /* <DEDUP_REMOVED lines=27> */
[----:B------:R-:W-:Y:S01]  /*20d0*/  FFMA R14, R9, R4, 0.24022644758224487305 ;  /* 0x3e75fdec090e7423 */ /* 0x000fe20000000004 */
        /* <DEDUP_REMOVED lines=10> */
.L_x_94:
[----:B------:R-:W-:Y:S05]  /*2180*/  BSYNC.RECONVERGENT B0 ;  /* 0x0000000000007941 */ /* 0x000fea0003800200 */
.L_x_93:
[----:B------:R-:W-:Y:S01]  /*2190*/  FADD R7, R7, R10 ;  /* 0x0000000a07077221 */ /* 0x000fe20000000000 */
[----:B------:R-:W-:Y:S01]  /*21a0*/  FSETP.GTU.AND P1, PT, R11, R12, PT ;  /* 0x0000000c0b00720b */ /* 0x000fe20003f2c000 */
[----:B------:R-:W-:Y:S01]  /*21b0*/  IMAD R5, R5, 0xc0, R6 ;  /* 0x000000c005057824 */ /* 0x000fe200078e0206 */
[----:B------:R-:W-:Y:S02]  /*21c0*/  FSETP.GTU.AND P0, PT, R22, R15, PT ;  /* 0x0000000f1600720b */ /* 0x000fe40003f0c000 */
[----:B------:R-:W-:Y:S01]  /*21d0*/  FMNMX R0, R0, R7, PT ;  /* 0x0000000700007209 */ /* 0x000fe20003800000 */
[----:B-1----:R-:W-:Y:S01]  /*21e0*/  IMAD.WIDE R2, R5, 0x4, R2 ;  /* 0x0000000405027825 */ /* 0x002fe200078e0202 */
[----:B------:R-:W-:Y:S02]  /*21f0*/  FSEL R4, RZ, 0.029999999329447746277, P1 ;  /* 0x3cf5c28fff047808 */ /* 0x000fe40000800000 */
[----:B------:R-:W-:Y:S02]  /*2200*/  FSETP.GTU.AND P1, PT, R0, R15, PT ;  /* 0x0000000f0000720b */ /* 0x000fe40003f2c000 */
[----:B------:R-:W-:-:S04]  /*2210*/  FSEL R4, R4, 0.050000000745058059692, P0 ;  /* 0x3d4ccccd04047808 */ /* 0x000fc80000000000 */
[----:B------:R-:W-:-:S05]  /*2220*/  FSEL R5, R4, 0.050000000745058059692, P1 ;  /* 0x3d4ccccd04057808 */ /* 0x000fca0000800000 */
[----:B------:R-:W-:Y:S01]  /*2230*/  STG.E desc[UR4][R2.64], R5 ;  /* 0x0000000502007986 */ /* 0x000fe2000c101904 */
[----:B------:R-:W-:Y:S05]  /*2240*/  EXIT ;  /* 0x000000000000794d */ /* 0x000fea0003800000 */
.L_x_95:
        /* <DEDUP_REMOVED lines=11> */
.L_x_111:


//--------------------- .nv.global.init           --------------------------
	.section	.nv.global.init,"aw",@progbits
	.align	4
.nv.global.init:
	.type		__cudart_i2opi_f,@object
	.size		__cudart_i2opi_f,(.L_7 - __cudart_i2opi_f)
__cudart_i2opi_f:
        /*0000*/ 	.byte	0x41, 0x90, 0x43, 0x3c, 0x99, 0x95, 0x62, 0xdb, 0xc0, 0xdd, 0x34, 0xf5, 0xd1, 0x57, 0x27, 0xfc
        /*0010*/ 	.byte	0x29, 0x15, 0x44, 0x4e, 0x6e, 0x83, 0xf9, 0xa2
.L_7:


//--------------------- .nv.shared.reserved.0     --------------------------
	.section	.nv.shared.reserved.0,"aw",@nobits
	.weak		__nv_reservedSMEM_offset_0_alias
	.size		__nv_reservedSMEM_offset_0_alias, 0, 64
	.other		__nv_reservedSMEM_offset_0_alias,@"STO_CUDA_RESERVED_SHARED STV_DEFAULT"
__nv_reservedSMEM_offset_0_alias:
	.zero		0
	.zero		64


//--------------------- .nv.constant0._Z12update_fieldPfPKfS_S1_ --------------------------
	.section	.nv.constant0._Z12update_fieldPfPKfS_S1_,"a",@progbits
	.sectionflags	@""
	.align	4
.nv.constant0._Z12update_fieldPfPKfS_S1_:
	.zero		928


//--------------------- .nv.constant0._Z19update_differentialPfPKfS1_S1_ --------------------------
	.section	.nv.constant0._Z19update_differentialPfPKfS1_S1_,"a",@progbits
	.sectionflags	@""
	.align	4
.nv.constant0._Z19update_differentialPfPKfS1_S1_:
	.zero		928


//--------------------- .nv.constant0._Z15laplace_cornersPKfPf --------------------------
	.section	.nv.constant0._Z15laplace_cornersPKfPf,"a",@progbits
	.sectionflags	@""
	.align	4
.nv.constant0._Z15laplace_cornersPKfPf:
	.zero		912


//--------------------- .nv.constant0._Z7laplacePKfPf --------------------------
	.section	.nv.constant0._Z7laplacePKfPf,"a",@progbits
	.sectionflags	@""
	.align	4
.nv.constant0._Z7laplacePKfPf:
	.zero		912


//--------------------- .nv.constant0._Z16backpropagation2PfPKfS1_S1_S1_i --------------------------
	.section	.nv.constant0._Z16backpropagation2PfPKfS1_S1_S1_i,"a",@progbits
	.sectionflags	@""
	.align	4
.nv.constant0._Z16backpropagation2PfPKfS1_S1_S1_i:
	.zero		940


//--------------------- .nv.constant0._Z16backpropagation1PfPKfi --------------------------
	.section	.nv.constant0._Z16backpropagation1PfPKfi,"a",@progbits
	.sectionflags	@""
	.align	4
.nv.constant0._Z16backpropagation1PfPKfi:
	.zero		916


//--------------------- .nv.constant0._Z17difference_signalPKfS0_S0_S0_S0_PfS1_S1_S1_i --------------------------
	.section	.nv.constant0._Z17difference_signalPKfS0_S0_S0_S0_PfS1_S1_S1_i,"a",@progbits
	.sectionflags	@""
	.align	4
.nv.constant0._Z17difference_signalPKfS0_S0_S0_S0_PfS1_S1_S1_i:
	.zero		972


//--------------------- .nv.constant0._Z14initial_signalPKfPfS1_S1_S1_i --------------------------
	.section	.nv.constant0._Z14initial_signalPKfPfS1_S1_S1_i,"a",@progbits
	.sectionflags	@""
	.align	4
.nv.constant0._Z14initial_signalPKfPfS1_S1_S1_i:
	.zero		940


//--------------------- .nv.constant0._Z22propagation_at_cornersPf --------------------------
	.section	.nv.constant0._Z22propagation_at_cornersPf,"a",@progbits
	.sectionflags	@""
	.align	4
.nv.constant0._Z22propagation_at_cornersPf:
	.zero		904


//--------------------- .nv.constant0._Z11propagationiiiiPKfPfi --------------------------
	.section	.nv.constant0._Z11propagationiiiiPKfPfi,"a",@progbits
	.sectionflags	@""
	.align	4
.nv.constant0._Z11propagationiiiiPKfPfi:
	.zero		932


//--------------------- .nv.constant0._Z11field_setupPKfS0_Pf --------------------------
	.section	.nv.constant0._Z11field_setupPKfS0_Pf,"a",@progbits
	.sectionflags	@""
	.align	4
.nv.constant0._Z11field_setupPKfS0_Pf:
	.zero		920


//--------------------- SYMBOLS --------------------------

	.type		.nv.reservedSmem.offset0,@object
	.size		.nv.reservedSmem.offset0,0x4
